	.headerflags	@"EF_CUDA_TEXMODE_UNIFIED EF_CUDA_64BIT_ADDRESS EF_CUDA_ACCELERATORS EF_CUDA_SM90 EF_CUDA_VIRTUAL_SM(EF_CUDA_SM90)"
	.elftype	@"ET_EXEC"


//--------------------- .nv.info                  --------------------------
	.section	.nv.info,"",@"SHT_CUDA_INFO"
	.align	4


	//----- nvinfo : EIATTR_REGCOUNT
	.align		4
        /*0000*/ 	.byte	0x04, 0x2f
        /*0002*/ 	.short	(.L_3 - .L_2)
	.align		4
.L_2:
        /*0004*/ 	.word	index@(triton_poi_fused__native_batch_norm_legit_no_training_relu_12)
        /*0008*/ 	.word	0x00000028


	//----- nvinfo : EIATTR_MIN_STACK_SIZE
	.align		4
.L_3:
        /*000c*/ 	.byte	0x04, 0x12
        /*000e*/ 	.short	(.L_5 - .L_4)
	.align		4
.L_4:
        /*0010*/ 	.word	index@(triton_poi_fused__native_batch_norm_legit_no_training_relu_12)
        /*0014*/ 	.word	0x00000000


	//----- nvinfo : EIATTR_FRAME_SIZE
	.align		4
.L_5:
        /*0018*/ 	.byte	0x04, 0x11
        /*001a*/ 	.short	(.L_7 - .L_6)
	.align		4
.L_6:
        /*001c*/ 	.word	index@(triton_poi_fused__native_batch_norm_legit_no_training_relu_12)
        /*0020*/ 	.word	0x00000000


	//----- nvinfo : EIATTR_MIN_STACK_SIZE
	.align		4
.L_7:
        /*0024*/ 	.byte	0x04, 0x12
        /*0026*/ 	.short	(.L_9 - .L_8)
	.align		4
.L_8:
        /*0028*/ 	.word	index@(triton_poi_fused__native_batch_norm_legit_no_training_relu_12)
        /*002c*/ 	.word	0x00000000
.L_9:


//--------------------- .nv.info.triton_poi_fused__native_batch_norm_legit_no_training_relu_12 --------------------------
	.section	.nv.info.triton_poi_fused__native_batch_norm_legit_no_training_relu_12,"",@"SHT_CUDA_INFO"
	.sectionflags	@""
	.align	4


	//----- nvinfo : EIATTR_CUDA_API_VERSION
	.align		4
        /*0000*/ 	.byte	0x04, 0x37
        /*0002*/ 	.short	(.L_11 - .L_10)
.L_10:
        /*0004*/ 	.word	0x0000007c


	//----- nvinfo : EIATTR_KPARAM_INFO
	.align		4
.L_11:
        /*0008*/ 	.byte	0x04, 0x17
        /*000a*/ 	.short	(.L_13 - .L_12)
.L_12:
        /*000c*/ 	.word	0x00000000
        /*0010*/ 	.short	0x0007
        /*0012*/ 	.short	0x0034
        /*0014*/ 	.byte	0x00, 0xf0, 0x11, 0x00


	//----- nvinfo : EIATTR_KPARAM_INFO
	.align		4
.L_13:
        /*0018*/ 	.byte	0x04, 0x17
        /*001a*/ 	.short	(.L_15 - .L_14)
.L_14:
        /*001c*/ 	.word	0x00000000
        /*0020*/ 	.short	0x0006
        /*0022*/ 	.short	0x0030
        /*0024*/ 	.byte	0x00, 0xf0, 0x11, 0x00


	//----- nvinfo : EIATTR_KPARAM_INFO
	.align		4
.L_15:
        /*0028*/ 	.byte	0x04, 0x17
        /*002a*/ 	.short	(.L_17 - .L_16)
.L_16:
        /*002c*/ 	.word	0x00000000
        /*0030*/ 	.short	0x0005
        /*0032*/ 	.short	0x0028
        /*0034*/ 	.byte	0x00, 0xf4, 0x21, 0x00


	//----- nvinfo : EIATTR_KPARAM_INFO
	.align		4
.L_17:
        /*0038*/ 	.byte	0x04, 0x17
        /*003a*/ 	.short	(.L_19 - .L_18)
.L_18:
        /*003c*/ 	.word	0x00000000
        /*0040*/ 	.short	0x0004
        /*0042*/ 	.short	0x0020
        /*0044*/ 	.byte	0x00, 0xf4, 0x21, 0x00


	//----- nvinfo : EIATTR_KPARAM_INFO
	.align		4
.L_19:
        /*0048*/ 	.byte	0x04, 0x17
        /*004a*/ 	.short	(.L_21 - .L_20)
.L_20:
        /*004c*/ 	.word	0x00000000
        /*0050*/ 	.short	0x0003
        /*0052*/ 	.short	0x0018
        /*0054*/ 	.byte	0x00, 0xf4, 0x21, 0x00


	//----- nvinfo : EIATTR_KPARAM_INFO
	.align		4
.L_21:
        /*0058*/ 	.byte	0x04, 0x17
        /*005a*/ 	.short	(.L_23 - .L_22)
.L_22:
        /*005c*/ 	.word	0x00000000
        /*0060*/ 	.short	0x0002
        /*0062*/ 	.short	0x0010
        /*0064*/ 	.byte	0x00, 0xf4, 0x21, 0x00


	//----- nvinfo : EIATTR_KPARAM_INFO
	.align		4
.L_23:
        /*0068*/ 	.byte	0x04, 0x17
        /*006a*/ 	.short	(.L_25 - .L_24)
.L_24:
        /*006c*/ 	.word	0x00000000
        /*0070*/ 	.short	0x0001
        /*0072*/ 	.short	0x0008
        /*0074*/ 	.byte	0x00, 0xf4, 0x21, 0x00


	//----- nvinfo : EIATTR_KPARAM_INFO
	.align		4
.L_25:
        /*0078*/ 	.byte	0x04, 0x17
        /*007a*/ 	.short	(.L_27 - .L_26)
.L_26:
        /*007c*/ 	.word	0x00000000
        /*0080*/ 	.short	0x0000
        /*0082*/ 	.short	0x0000
        /*0084*/ 	.byte	0x00, 0xf4, 0x21, 0x00


	//----- nvinfo : EIATTR_SPARSE_MMA_MASK
	.align		4
.L_27:
        /*0088*/ 	.byte	0x03, 0x50
        /*008a*/ 	.short	0x0000


	//----- nvinfo : EIATTR_MAXREG_COUNT
	.align		4
        /*008c*/ 	.byte	0x03, 0x1b
        /*008e*/ 	.short	0x00ff


	//----- nvinfo : EIATTR_EXIT_INSTR_OFFSETS
	.align		4
        /*0090*/ 	.byte	0x04, 0x1c
        /*0092*/ 	.short	(.L_29 - .L_28)


	//   ....[0]....
.L_28:
        /*0094*/ 	.word	0x00001d30


	//   ....[1]....
        /*0098*/ 	.word	0x00001d70


	//----- nvinfo : EIATTR_REQNTID
	.align		4
.L_29:
        /*009c*/ 	.byte	0x04, 0x10
        /*009e*/ 	.short	(.L_31 - .L_30)
.L_30:
        /*00a0*/ 	.word	0x00000100
        /*00a4*/ 	.word	0x00000001
        /*00a8*/ 	.word	0x00000001


	//----- nvinfo : EIATTR_CBANK_PARAM_SIZE
	.align		4
.L_31:
        /*00ac*/ 	.byte	0x03, 0x19
        /*00ae*/ 	.short	0x0038


	//----- nvinfo : EIATTR_PARAM_CBANK
	.align		4
        /*00b0*/ 	.byte	0x04, 0x0a
        /*00b2*/ 	.short	(.L_33 - .L_32)
	.align		4
.L_32:
        /*00b4*/ 	.word	index@(.nv.constant0.triton_poi_fused__native_batch_norm_legit_no_training_relu_12)
        /*00b8*/ 	.short	0x0210
        /*00ba*/ 	.short	0x0038


	//----- nvinfo : EIATTR_SW_WAR
	.align		4
.L_33:
        /*00bc*/ 	.byte	0x04, 0x36
        /*00be*/ 	.short	(.L_35 - .L_34)
.L_34:
        /*00c0*/ 	.word	0x00000008
.L_35:


//--------------------- .nv.callgraph             --------------------------
	.section	.nv.callgraph,"",@"SHT_CUDA_CALLGRAPH"
	.align	4
	.sectionentsize	8
	.align		4
        /*0000*/ 	.word	0x00000000
	.align		4
        /*0004*/ 	.word	0xffffffff
	.align		4
        /*0008*/ 	.word	0x00000000
	.align		4
        /*000c*/ 	.word	0xfffffffe
	.align		4
        /*0010*/ 	.word	0x00000000
	.align		4
        /*0014*/ 	.word	0xfffffffd
	.align		4
        /*0018*/ 	.word	0x00000000
	.align		4
        /*001c*/ 	.word	0xfffffffc


//--------------------- .nv.constant4             --------------------------
	.section	.nv.constant4,"a",@progbits
	.align	8
	.align		8
.nv.constant4:
        /*0000*/ 	.dword	_$_str
	.align		8
        /*0008*/ 	.dword	_$_str_$_2


//--------------------- .text.triton_poi_fused__native_batch_norm_legit_no_training_relu_12 --------------------------
	.section	.text.triton_poi_fused__native_batch_norm_legit_no_training_relu_12,"ax",@progbits
	.sectionflags	@"SHF_BARRIERS=1"
	.align	128
        .global         triton_poi_fused__native_batch_norm_legit_no_training_relu_12
        .type           triton_poi_fused__native_batch_norm_legit_no_training_relu_12,@function
        .size           triton_poi_fused__native_batch_norm_legit_no_training_relu_12,(.L_x_1 - triton_poi_fused__native_batch_norm_legit_no_training_relu_12)
        .other          triton_poi_fused__native_batch_norm_legit_no_training_relu_12,@"STO_CUDA_ENTRY STV_DEFAULT"
triton_poi_fused__native_batch_norm_legit_no_training_relu_12:
.text.triton_poi_fused__native_batch_norm_legit_no_training_relu_12:
[----:B------:R-:W0:Y:S01]  /*0000*/  LDC R1, c[0x0][0x28] ;  /* 0x00000a00ff017b82 */ /* 0x000e220000000800 */
[----:B------:R-:W1:Y:S07]  /*0010*/  S2R R0, SR_TID.X ;  /* 0x0000000000007919 */ /* 0x000e6e0000002100 */
[----:B------:R-:W2:Y:S01]  /*0020*/  S2UR UR6, SR_CTAID.Y ;  /* 0x00000000000679c3 */ /* 0x000ea20000002600 */
[----:B------:R-:W-:Y:S01]  /*0030*/  ULDC.64 UR16, c[0x0][0x208] ;  /* 0x0000820000107ab9 */ /* 0x000fe20000000a00 */
[----:B------:R-:W3:Y:S06]  /*0040*/  S2R R35, SR_CTAID.X ;  /* 0x0000000000237919 */ /* 0x000eec0000002500 */
[----:B------:R-:W4:Y:S08]  /*0050*/  LDC.64 R22, c[0x0][0x218] ;  /* 0x00008600ff167b82 */ /* 0x000f300000000a00 */
[----:B------:R-:W5:Y:S01]  /*0060*/  LDC.64 R36, c[0x0][0x210] ;  /* 0x00008400ff247b82 */ /* 0x000f620000000a00 */
[----:B--2---:R-:W-:-:S06]  /*0070*/  USHF.L.U32 UR4, UR6, 0x4, URZ ;  /* 0x0000000406047899 */ /* 0x004fcc000800063f */
[----:B------:R-:W-:Y:S01]  /*0080*/  IMAD.U32 R3, RZ, RZ, UR4 ;  /* 0x00000004ff037e24 */ /* 0x000fe2000f8e00ff */
[----:B-1----:R-:W-:Y:S02]  /*0090*/  SHF.L.U32 R2, R0, 0x2, RZ ;  /* 0x0000000200027819 */ /* 0x002fe400000006ff */
[----:B------:R-:W-:Y:S02]  /*00a0*/  SHF.R.U32.HI R4, RZ, 0x2, R0 ;  /* 0x00000002ff047819 */ /* 0x000fe40000011600 */
[----:B------:R-:W-:Y:S02]  /*00b0*/  LOP3.LUT R2, R3, 0xc, R2, 0xf8, !PT ;  /* 0x0000000c03027812 */ /* 0x000fe400078ef802 */
[----:B------:R-:W-:Y:S02]  /*00c0*/  SGXT.U32 R4, R4, 0x6 ;  /* 0x000000060404781a */ /* 0x000fe40000000000 */
[----:B------:R-:W-:Y:S02]  /*00d0*/  SHF.R.S32.HI R3, RZ, 0x1f, R2 ;  /* 0x0000001fff037819 */ /* 0x000fe40000011402 */
[----:B---3--:R-:W-:-:S02]  /*00e0*/  PRMT R4, R4, 0x6540, R35 ;  /* 0x0000654004047816 */ /* 0x008fc40000000023 */
[----:B------:R-:W-:Y:S02]  /*00f0*/  LEA.HI R3, R3, R2, RZ, 0x6 ;  /* 0x0000000203037211 */ /* 0x000fe400078f30ff */
[----:B------:R-:W-:Y:S02]  /*0100*/  ISETP.GE.AND P4, PT, R2, 0x100, PT ;  /* 0x000001000200780c */ /* 0x000fe40003f86270 */
[----:B------:R-:W-:Y:S02]  /*0110*/  LOP3.LUT R33, R3, 0xffffffc0, RZ, 0xc0, !PT ;  /* 0xffffffc003217812 */ /* 0x000fe400078ec0ff */
[----:B------:R-:W-:Y:S02]  /*0120*/  SHF.R.S32.HI R6, RZ, 0x6, R3 ;  /* 0x00000006ff067819 */ /* 0x000fe40000011403 */
[----:B------:R-:W-:Y:S02]  /*0130*/  IADD3 R33, R2, -R33, RZ ;  /* 0x8000002102217210 */ /* 0x000fe40007ffe0ff */
[----:B------:R-:W-:-:S02]  /*0140*/  LOP3.LUT R5, R4, 0xc0, RZ, 0xfc, !PT ;  /* 0x000000c004057812 */ /* 0x000fc400078efcff */
[----:B------:R-:W-:Y:S01]  /*0150*/  LOP3.LUT R2, R4, 0x40, RZ, 0xfc, !PT ;  /* 0x0000004004027812 */ /* 0x000fe200078efcff */
[----:B------:R-:W-:Y:S01]  /*0160*/  IMAD R6, R6, 0x4840, R33 ;  /* 0x0000484006067824 */ /* 0x000fe200078e0221 */
[C---:B------:R-:W-:Y:S02]  /*0170*/  LOP3.LUT R3, R4.reuse, 0x80, RZ, 0xfc, !PT ;  /* 0x0000008004037812 */ /* 0x040fe400078efcff */
[----:B------:R-:W-:Y:S01]  /*0180*/  ISETP.LT.AND P3, PT, R5, 0x121, !P4 ;  /* 0x000001210500780c */ /* 0x000fe20006761270 */
[--C-:B------:R-:W-:Y:S01]  /*0190*/  IMAD R15, R4, 0x40, R6.reuse ;  /* 0x00000040040f7824 */ /* 0x100fe200078e0206 */
[CC--:B------:R-:W-:Y:S01]  /*01a0*/  LEA R9, R2.reuse, R6.reuse, 0x6 ;  /* 0x0000000602097211 */ /* 0x0c0fe200078e30ff */
[----:B------:R-:W-:Y:S01]  /*01b0*/  IMAD R27, R3, 0x40, R6 ;  /* 0x00000040031b7824 */ /* 0x000fe200078e0206 */
[----:B------:R-:W-:Y:S01]  /*01c0*/  LEA R11, R5, R6, 0x6 ;  /* 0x00000006050b7211 */ /* 0x000fe200078e30ff */
[----:B----4-:R-:W-:Y:S01]  /*01d0*/  IMAD.WIDE R24, R33, 0x4, R22 ;  /* 0x0000000421187825 */ /* 0x010fe200078e0216 */
[----:B------:R-:W-:-:S02]  /*01e0*/  ISETP.LT.AND P1, PT, R2, 0x121, !P4 ;  /* 0x000001210200780c */ /* 0x000fc40006721270 */
[----:B------:R-:W-:Y:S02]  /*01f0*/  CS2R R20, SRZ ;  /* 0x0000000000147805 */ /* 0x000fe4000001ff00 */
[----:B------:R-:W-:Y:S01]  /*0200*/  ISETP.LT.AND P2, PT, R3, 0x121, !P4 ;  /* 0x000001210300780c */ /* 0x000fe20006741270 */
[--C-:B-----5:R-:W-:Y:S01]  /*0210*/  IMAD.WIDE R14, R15, 0x4, R36.reuse ;  /* 0x000000040f0e7825 */ /* 0x120fe200078e0224 */
[----:B------:R-:W-:Y:S02]  /*0220*/  CS2R R22, SRZ ;  /* 0x0000000000167805 */ /* 0x000fe4000001ff00 */
[----:B------:R-:W-:Y:S02]  /*0230*/  ISETP.LT.AND P0, PT, R4, 0x121, !P4 ;  /* 0x000001210400780c */ /* 0x000fe40006701270 */
[----:B------:R-:W-:Y:S01]  /*0240*/  CS2R R4, SRZ ;  /* 0x0000000000047805 */ /* 0x000fe2000001ff00 */
[----:B------:R-:W-:Y:S01]  /*0250*/  IMAD.WIDE R2, R9, 0x4, R36 ;  /* 0x0000000409027825 */ /* 0x000fe200078e0224 */
[----:B------:R-:W-:-:S03]  /*0260*/  CS2R R6, SRZ ;  /* 0x0000000000067805 */ /* 0x000fc6000001ff00 */
[----:B------:R-:W-:-:S04]  /*0270*/  IMAD.WIDE R26, R27, 0x4, R36 ;  /* 0x000000041b1a7825 */ /* 0x000fc800078e0224 */
[----:B------:R-:W-:Y:S01]  /*0280*/  IMAD.WIDE R36, R11, 0x4, R36 ;  /* 0x000000040b247825 */ /* 0x000fe200078e0224 */
[----:B------:R-:W-:Y:S02]  /*0290*/  CS2R R8, SRZ ;  /* 0x0000000000087805 */ /* 0x000fe4000001ff00 */
[----:B------:R-:W-:Y:S01]  /*02a0*/  CS2R R16, SRZ ;  /* 0x0000000000107805 */ /* 0x000fe2000001ff00 */
[----:B------:R1:W2:Y:S01]  /*02b0*/  @P0 LDG.E.EL.128 R4, desc[UR16][R14.64] ;  /* 0x000000100e040981 */ /* 0x0002a2000c2e1d00 */
[----:B------:R-:W-:Y:S02]  /*02c0*/  CS2R R10, SRZ ;  /* 0x00000000000a7805 */ /* 0x000fe4000001ff00 */
[----:B------:R-:W-:Y:S02]  /*02d0*/  CS2R R18, SRZ ;  /* 0x0000000000127805 */ /* 0x000fe4000001ff00 */
[----:B------:R-:W-:Y:S01]  /*02e0*/  CS2R R12, SRZ ;  /* 0x00000000000c7805 */ /* 0x000fe2000001ff00 */
[----:B------:R3:W4:Y:S01]  /*02f0*/  @P3 LDG.E.EL.128 R20, desc[UR16][R36.64] ;  /* 0x0000001024143981 */ /* 0x000722000c2e1d00 */
[----:B------:R-:W-:-:S02]  /*0300*/  CS2R R28, SRZ ;  /* 0x00000000001c7805 */ /* 0x000fc4000001ff00 */
[----:B------:R-:W-:Y:S01]  /*0310*/  CS2R R30, SRZ ;  /* 0x00000000001e7805 */ /* 0x000fe2000001ff00 */
[----:B------:R5:W2:Y:S01]  /*0320*/  @P1 LDG.E.EL.128 R8, desc[UR16][R2.64] ;  /* 0x0000001002081981 */ /* 0x000aa2000c2e1d00 */
[----:B-1----:R-:W-:-:S03]  /*0330*/  CS2R R14, SRZ ;  /* 0x00000000000e7805 */ /* 0x002fc6000001ff00 */
[----:B------:R-:W2:Y:S01]  /*0340*/  @P2 LDG.E.EL.128 R16, desc[UR16][R26.64] ;  /* 0x000000101a102981 */ /* 0x000ea2000c2e1d00 */
[----:B---3--:R-:W1:Y:S03]  /*0350*/  LDC.64 R36, c[0x0][0x220] ;  /* 0x00008800ff247b82 */ /* 0x008e660000000a00 */
[----:B------:R-:W2:Y:S05]  /*0360*/  @!P4 LDG.E.EL.128 R12, desc[UR16][R24.64] ;  /* 0x00000010180cc981 */ /* 0x000eaa000c2e1d00 */
[----:B-----5:R-:W3:Y:S01]  /*0370*/  LDC.64 R2, c[0x0][0x228] ;  /* 0x00008a00ff027b82 */ /* 0x020ee20000000a00 */
[----:B-1----:R-:W-:-:S05]  /*0380*/  IMAD.WIDE R36, R33, 0x4, R36 ;  /* 0x0000000421247825 */ /* 0x002fca00078e0224 */
[----:B------:R3:W5:Y:S02]  /*0390*/  @!P4 LDG.E.EL.128 R28, desc[UR16][R36.64] ;  /* 0x00000010241cc981 */ /* 0x000764000c2e1d00 */
[----:B---3--:R-:W-:Y:S02]  /*03a0*/  IMAD.WIDE R36, R33, 0x4, R2 ;  /* 0x0000000421247825 */ /* 0x008fe400078e0202 */
[----:B------:R-:W1:Y:S01]  /*03b0*/  LDC.64 R2, c[0x0][0x230] ;  /* 0x00008c00ff027b82 */ /* 0x000e620000000a00 */
[----:B------:R-:W-:Y:S02]  /*03c0*/  PRMT R0, R0, 0x6540, R35 ;  /* 0x0000654000007816 */ /* 0x000fe40000000023 */
[----:B0-----:R-:W-:Y:S02]  /*03d0*/  CS2R R24, SRZ ;  /* 0x0000000000187805 */ /* 0x001fe4000001ff00 */
[----:B------:R-:W-:Y:S02]  /*03e0*/  CS2R R26, SRZ ;  /* 0x00000000001a7805 */ /* 0x000fe4000001ff00 */
[----:B------:R-:W-:-:S04]  /*03f0*/  CS2R R34, SRZ ;  /* 0x0000000000227805 */ /* 0x000fc8000001ff00 */
[----:B------:R-:W3:Y:S01]  /*0400*/  @!P4 LDG.E.EL.128 R24, desc[UR16][R36.64] ;  /* 0x000000102418c981 */ /* 0x000ee2000c2e1d00 */
[----:B-1----:R-:W-:Y:S01]  /*0410*/  IMAD.WIDE R2, R33, 0x4, R2 ;  /* 0x0000000421027825 */ /* 0x002fe200078e0202 */
[----:B------:R-:W-:-:S06]  /*0420*/  CS2R R32, SRZ ;  /* 0x0000000000207805 */ /* 0x000fcc000001ff00 */
[----:B------:R0:W3:Y:S02]  /*0430*/  @!P4 LDG.E.EL.128 R32, desc[UR16][R2.64] ;  /* 0x000000100220c981 */ /* 0x0000e4000c2e1d00 */
[----:B0-----:R-:W0:Y:S01]  /*0440*/  S2R R3, SR_TID.X ;  /* 0x0000000000037919 */ /* 0x001e220000002100 */
[----:B------:R-:W1:Y:S01]  /*0450*/  S2UR UR12, SR_CgaCtaId ;  /* 0x00000000000c79c3 */ /* 0x000e620000008800 */
[----:B------:R-:W-:Y:S02]  /*0460*/  UMOV UR5, 0x400 ;  /* 0x0000040000057882 */ /* 0x000fe40000000000 */
[----:B-1----:R-:W-:Y:S01]  /*0470*/  UPRMT UR12, UR12, 0x654, UR5 ;  /* 0x000006540c0c7896 */ /* 0x002fe20008000005 */
[----:B0-----:R-:W-:-:S04]  /*0480*/  SHF.R.U32.HI R36, RZ, 0x2, R3 ;  /* 0x00000002ff247819 */ /* 0x001fc80000011603 */
[----:B------:R-:W-:Y:S01]  /*0490*/  SGXT.U32 R36, R36, 0x6 ;  /* 0x000000062424781a */ /* 0x000fe20000000000 */
[----:B------:R-:W-:-:S04]  /*04a0*/  USHF.R.S32.HI UR13, URZ, 0x1b, UR6 ;  /* 0x0000001b3f0d7899 */ /* 0x000fc80008011406 */
[----:B------:R-:W-:Y:S01]  /*04b0*/  USGXT UR13, UR13, 0x1 ;  /* 0x000000010d0d789a */ /* 0x000fe20008000200 */
[C---:B--2---:R-:W-:Y:S01]  /*04c0*/  FADD R4, -R12.reuse, R4 ;  /* 0x000000040c047221 */ /* 0x044fe20000000100 */
[C---:B------:R-:W-:Y:S01]  /*04d0*/  FADD R8, -R12.reuse, R8 ;  /* 0x000000080c087221 */ /* 0x040fe20000000100 */
[C---:B------:R-:W-:Y:S01]  /*04e0*/  FADD R16, -R12.reuse, R16 ;  /* 0x000000100c107221 */ /* 0x040fe20000000100 */
[----:B----4-:R-:W-:Y:S01]  /*04f0*/  FADD R20, -R12, R20 ;  /* 0x000000140c147221 */ /* 0x010fe20000000100 */
[----:B-----5:R-:W-:-:S06]  /*0500*/  FADD R12, R28, 9.9999997473787516356e-06 ;  /* 0x3727c5ac1c0c7421 */ /* 0x020fcc0000000000 */
[----:B------:R-:W0:Y:S01]  /*0510*/  MUFU.SQRT R12, R12 ;  /* 0x0000000c000c7308 */ /* 0x000e220000002000 */
[----:B------:R-:W-:Y:S01]  /*0520*/  FADD R31, R31, 9.9999997473787516356e-06 ;  /* 0x3727c5ac1f1f7421 */ /* 0x000fe20000000000 */
[----:B------:R-:W-:Y:S01]  /*0530*/  FADD R28, R29, 9.9999997473787516356e-06 ;  /* 0x3727c5ac1d1c7421 */ /* 0x000fe20000000000 */
[----:B------:R-:W-:-:S05]  /*0540*/  FADD R30, R30, 9.9999997473787516356e-06 ;  /* 0x3727c5ac1e1e7421 */ /* 0x000fca0000000000 */
[----:B------:R-:W1:Y:S01]  /*0550*/  MUFU.SQRT R29, R31 ;  /* 0x0000001f001d7308 */ /* 0x000e620000002000 */
[----:B------:R-:W-:Y:S01]  /*0560*/  FADD R5, -R13, R5 ;  /* 0x000000050d057221 */ /* 0x000fe20000000100 */
[----:B0-----:R-:W-:-:S06]  /*0570*/  FSETP.GT.AND P4, PT, R12, 8.50705917302346158658e+37, PT ;  /* 0x7e8000000c00780b */ /* 0x001fcc0003f84000 */
[----:B------:R-:W0:Y:S01]  /*0580*/  MUFU.SQRT R28, R28 ;  /* 0x0000001c001c7308 */ /* 0x000e220000002000 */
[----:B------:R-:W-:-:S07]  /*0590*/  FSETP.GEU.AND P5, PT, R12, 1.175494350822287508e-38, PT ;  /* 0x008000000c00780b */ /* 0x000fce0003fae000 */
[----:B------:R-:W2:Y:S01]  /*05a0*/  MUFU.SQRT R2, R30 ;  /* 0x0000001e00027308 */ /* 0x000ea20000002000 */
[C---:B------:R-:W-:Y:S01]  /*05b0*/  FADD R9, -R13.reuse, R9 ;  /* 0x000000090d097221 */ /* 0x040fe20000000100 */
[C---:B------:R-:W-:Y:S01]  /*05c0*/  FADD R17, -R13.reuse, R17 ;  /* 0x000000110d117221 */ /* 0x040fe20000000100 */
[----:B------:R-:W-:Y:S01]  /*05d0*/  FADD R21, -R13, R21 ;  /* 0x000000150d157221 */ /* 0x000fe20000000100 */
[----:B------:R-:W-:Y:S02]  /*05e0*/  IMAD.MOV.U32 R13, RZ, RZ, 0x3e800000 ;  /* 0x3e800000ff0d7424 */ /* 0x000fe400078e00ff */
[C---:B------:R-:W-:Y:S01]  /*05f0*/  FADD R6, -R14.reuse, R6 ;  /* 0x000000060e067221 */ /* 0x040fe20000000100 */
[C---:B------:R-:W-:Y:S01]  /*0600*/  FADD R10, -R14.reuse, R10 ;  /* 0x0000000a0e0a7221 */ /* 0x040fe20000000100 */
[C---:B------:R-:W-:Y:S01]  /*0610*/  FADD R18, -R14.reuse, R18 ;  /* 0x000000120e127221 */ /* 0x040fe20000000100 */
[----:B------:R-:W-:Y:S01]  /*0620*/  FADD R22, -R14, R22 ;  /* 0x000000160e167221 */ /* 0x000fe20000000100 */
[----:B-1----:R-:W-:Y:S01]  /*0630*/  FSETP.GT.AND P3, PT, R29, 8.50705917302346158658e+37, PT ;  /* 0x7e8000001d00780b */ /* 0x002fe20003f64000 */
[----:B------:R-:W-:Y:S01]  /*0640*/  @P4 FMUL R12, R12, 0.25 ;  /* 0x3e8000000c0c4820 */ /* 0x000fe20000400000 */
[----:B------:R-:W-:-:S02]  /*0650*/  FSEL R14, R13, 1, P4 ;  /* 0x3f8000000d0e7808 */ /* 0x000fc40002000000 */
[----:B0-----:R-:W-:Y:S02]  /*0660*/  FSETP.GT.AND P1, PT, R28, 8.50705917302346158658e+37, PT ;  /* 0x7e8000001c00780b */ /* 0x001fe40003f24000 */
[----:B--2---:R-:W-:Y:S02]  /*0670*/  FSETP.GT.AND P4, PT, R2, 8.50705917302346158658e+37, PT ;  /* 0x7e8000000200780b */ /* 0x004fe40003f84000 */
[C---:B------:R-:W-:Y:S01]  /*0680*/  FSETP.GEU.AND P2, PT, R29.reuse, 1.175494350822287508e-38, PT ;  /* 0x008000001d00780b */ /* 0x040fe20003f4e000 */
[----:B------:R-:W-:Y:S01]  /*0690*/  @!P5 FMUL R12, R12, 16777216 ;  /* 0x4b8000000c0cd820 */ /* 0x000fe20000400000 */
[----:B------:R-:W-:Y:S01]  /*06a0*/  @!P5 FMUL R14, R14, 16777216 ;  /* 0x4b8000000e0ed820 */ /* 0x000fe20000400000 */
[----:B------:R-:W-:Y:S02]  /*06b0*/  FSETP.GEU.AND P0, PT, R28, 1.175494350822287508e-38, PT ;  /* 0x008000001c00780b */ /* 0x000fe40003f0e000 */
[----:B------:R-:W-:Y:S01]  /*06c0*/  FSETP.GEU.AND P5, PT, R2, 1.175494350822287508e-38, PT ;  /* 0x008000000200780b */ /* 0x000fe20003fae000 */
[----:B------:R0:W1:Y:S01]  /*06d0*/  MUFU.RCP R31, R12 ;  /* 0x0000000c001f7308 */ /* 0x0000620000001000 */
[----:B------:R-:W-:-:S02]  /*06e0*/  @P3 FMUL R29, R29, 0.25 ;  /* 0x3e8000001d1d3820 */ /* 0x000fc40000400000 */
[----:B------:R-:W-:Y:S02]  /*06f0*/  @P1 FMUL R28, R28, 0.25 ;  /* 0x3e8000001c1c1820 */ /* 0x000fe40000400000 */
[----:B------:R-:W-:Y:S02]  /*0700*/  @P4 FMUL R2, R2, 0.25 ;  /* 0x3e80000002024820 */ /* 0x000fe40000400000 */
[----:B------:R-:W-:-:S03]  /*0710*/  @!P2 FMUL R29, R29, 16777216 ;  /* 0x4b8000001d1da820 */ /* 0x000fc60000400000 */
[----:B------:R-:W-:Y:S02]  /*0720*/  @!P0 FMUL R28, R28, 16777216 ;  /* 0x4b8000001c1c8820 */ /* 0x000fe40000400000 */
[----:B------:R-:W-:Y:S01]  /*0730*/  @!P5 FMUL R2, R2, 16777216 ;  /* 0x4b8000000202d820 */ /* 0x000fe20000400000 */
[----:B------:R-:W2:Y:S01]  /*0740*/  MUFU.RCP R29, R29 ;  /* 0x0000001d001d7308 */ /* 0x000ea20000001000 */
[----:B0-----:R-:W-:Y:S01]  /*0750*/  FADD R12, -R15, R11 ;  /* 0x0000000b0f0c7221 */ /* 0x001fe20000000100 */
[----:B-1----:R-:W-:Y:S01]  /*0760*/  FMUL R11, R31, R14 ;  /* 0x0000000e1f0b7220 */ /* 0x002fe20000400000 */
[----:B------:R-:W-:Y:S01]  /*0770*/  FSEL R14, R13, 1, P3 ;  /* 0x3f8000000d0e7808 */ /* 0x000fe20001800000 */
[----:B------:R-:W-:-:S04]  /*0780*/  FADD R7, -R15, R7 ;  /* 0x000000070f077221 */ /* 0x000fc80000000100 */
[----:B------:R-:W0:Y:S01]  /*0790*/  MUFU.RCP R28, R28 ;  /* 0x0000001c001c7308 */ /* 0x000e220000001000 */
[C---:B------:R-:W-:Y:S01]  /*07a0*/  FADD R19, -R15.reuse, R19 ;  /* 0x000000130f137221 */ /* 0x040fe20000000100 */
[----:B------:R-:W-:Y:S01]  /*07b0*/  FADD R23, -R15, R23 ;  /* 0x000000170f177221 */ /* 0x000fe20000000100 */
[----:B------:R-:W-:-:S05]  /*07c0*/  FSEL R15, R13, 1, P1 ;  /* 0x3f8000000d0f7808 */ /* 0x000fca0000800000 */
[----:B------:R-:W1:Y:S01]  /*07d0*/  MUFU.RCP R2, R2 ;  /* 0x0000000200027308 */ /* 0x000e620000001000 */
[----:B------:R-:W-:Y:S01]  /*07e0*/  FSEL R13, R13, 1, P4 ;  /* 0x3f8000000d0d7808 */ /* 0x000fe20002000000 */
[----:B------:R-:W-:Y:S01]  /*07f0*/  @!P2 FMUL R14, R14, 16777216 ;  /* 0x4b8000000e0ea820 */ /* 0x000fe20000400000 */
[----:B------:R-:W-:-:S03]  /*0800*/  @!P0 FMUL R15, R15, 16777216 ;  /* 0x4b8000000f0f8820 */ /* 0x000fc60000400000 */
[----:B------:R-:W-:Y:S01]  /*0810*/  @!P5 FMUL R13, R13, 16777216 ;  /* 0x4b8000000d0dd820 */ /* 0x000fe20000400000 */
[----:B--2---:R-:W-:Y:S01]  /*0820*/  FMUL R30, R29, R14 ;  /* 0x0000000e1d1e7220 */ /* 0x004fe20000400000 */
[----:B0-----:R-:W-:-:S03]  /*0830*/  FMUL R14, R28, R15 ;  /* 0x0000000f1c0e7220 */ /* 0x001fc60000400000 */
[C---:B------:R-:W-:Y:S01]  /*0840*/  FMUL R28, R30.reuse, R23 ;  /* 0x000000171e1c7220 */ /* 0x040fe20000400000 */
[----:B------:R-:W-:Y:S01]  /*0850*/  FMUL R12, R30, R12 ;  /* 0x0000000c1e0c7220 */ /* 0x000fe20000400000 */
[----:B-1----:R-:W-:Y:S01]  /*0860*/  FMUL R13, R2, R13 ;  /* 0x0000000d020d7220 */ /* 0x002fe20000400000 */
[C---:B------:R-:W-:Y:S01]  /*0870*/  FMUL R2, R30.reuse, R19 ;  /* 0x000000131e027220 */ /* 0x040fe20000400000 */
[----:B------:R-:W-:Y:S01]  /*0880*/  FMUL R30, R30, R7 ;  /* 0x000000071e1e7220 */ /* 0x000fe20000400000 */
[----:B------:R-:W-:-:S04]  /*0890*/  SHF.L.U32 R7, R3, 0xa, RZ ;  /* 0x0000000a03077819 */ /* 0x000fc800000006ff */
[----:B------:R-:W-:-:S04]  /*08a0*/  LOP3.LUT R15, R7, 0xc00, RZ, 0xc0, !PT ;  /* 0x00000c00070f7812 */ /* 0x000fc800078ec0ff */
[C---:B------:R-:W-:Y:S02]  /*08b0*/  LOP3.LUT R19, R15.reuse, 0x100, RZ, 0xfc, !PT ;  /* 0x000001000f137812 */ /* 0x040fe400078efcff */
[C---:B------:R-:W-:Y:S02]  /*08c0*/  LOP3.LUT R29, R15.reuse, 0x200, RZ, 0xfc, !PT ;  /* 0x000002000f1d7812 */ /* 0x040fe400078efcff */
[C---:B------:R-:W-:Y:S02]  /*08d0*/  LOP3.LUT R31, R15.reuse, 0x300, RZ, 0xfc, !PT ;  /* 0x000003000f1f7812 */ /* 0x040fe400078efcff */
[C---:B------:R-:W-:Y:S02]  /*08e0*/  LOP3.LUT R7, R15.reuse, R36, RZ, 0xfc, !PT ;  /* 0x000000240f077212 */ /* 0x040fe400078efcff */
[----:B------:R-:W-:Y:S02]  /*08f0*/  LEA.HI R36, R15, UR12, RZ, 0x1a ;  /* 0x0000000c0f247c11 */ /* 0x000fe4000f8fd0ff */
[----:B------:R-:W-:-:S02]  /*0900*/  LEA.HI R23, R19, UR12, RZ, 0x1a ;  /* 0x0000000c13177c11 */ /* 0x000fc4000f8fd0ff */
[----:B------:R-:W-:Y:S02]  /*0910*/  LEA.HI R15, R29, UR12, RZ, 0x1a ;  /* 0x0000000c1d0f7c11 */ /* 0x000fe4000f8fd0ff */
[----:B------:R-:W-:Y:S01]  /*0920*/  LEA.HI R31, R31, UR12, RZ, 0x1a ;  /* 0x0000000c1f1f7c11 */ /* 0x000fe2000f8fd0ff */
[C---:B------:R-:W-:Y:S01]  /*0930*/  IMAD R23, R7.reuse, 0x4, R23 ;  /* 0x0000000407177824 */ /* 0x040fe200078e0217 */
[C---:B------:R-:W-:Y:S02]  /*0940*/  LEA R19, R7.reuse, R36, 0x2 ;  /* 0x0000002407137211 */ /* 0x040fe400078e10ff */
[----:B------:R-:W-:Y:S01]  /*0950*/  LEA R15, R7, R15, 0x2 ;  /* 0x0000000f070f7211 */ /* 0x000fe200078e10ff */
[----:B------:R-:W-:Y:S01]  /*0960*/  FMUL R29, R13, R22 ;  /* 0x000000160d1d7220 */ /* 0x000fe20000400000 */
[----:B------:R-:W-:Y:S01]  /*0970*/  LEA R7, R7, R31, 0x2 ;  /* 0x0000001f07077211 */ /* 0x000fe200078e10ff */
[C---:B------:R-:W-:Y:S01]  /*0980*/  FMUL R31, R13.reuse, R18 ;  /* 0x000000120d1f7220 */ /* 0x040fe20000400000 */
[C---:B------:R-:W-:Y:S01]  /*0990*/  FMUL R37, R13.reuse, R10 ;  /* 0x0000000a0d257220 */ /* 0x040fe20000400000 */
[----:B------:R-:W-:Y:S01]  /*09a0*/  FMUL R13, R13, R6 ;  /* 0x000000060d0d7220 */ /* 0x000fe20000400000 */
[C---:B------:R-:W-:Y:S01]  /*09b0*/  FMUL R20, R11.reuse, R20 ;  /* 0x000000140b147220 */ /* 0x040fe20000400000 */
[C---:B------:R-:W-:Y:S01]  /*09c0*/  FMUL R16, R11.reuse, R16 ;  /* 0x000000100b107220 */ /* 0x040fe20000400000 */
[C---:B------:R-:W-:Y:S01]  /*09d0*/  FMUL R6, R11.reuse, R8 ;  /* 0x000000080b067220 */ /* 0x040fe20000400000 */
[----:B------:R-:W-:Y:S01]  /*09e0*/  FMUL R11, R11, R4 ;  /* 0x000000040b0b7220 */ /* 0x000fe20000400000 */
[C---:B------:R-:W-:Y:S01]  /*09f0*/  FMUL R4, R14.reuse, R21 ;  /* 0x000000150e047220 */ /* 0x040fe20000400000 */
[C---:B------:R-:W-:Y:S01]  /*0a00*/  FMUL R8, R14.reuse, R17 ;  /* 0x000000110e087220 */ /* 0x040fe20000400000 */
[C---:B------:R-:W-:Y:S01]  /*0a10*/  FMUL R10, R14.reuse, R9 ;  /* 0x000000090e0a7220 */ /* 0x040fe20000400000 */
[----:B------:R-:W-:Y:S01]  /*0a20*/  FMUL R14, R14, R5 ;  /* 0x000000050e0e7220 */ /* 0x000fe20000400000 */
[----:B---3--:R-:W-:Y:S01]  /*0a30*/  FFMA R5, R11, R24, R32 ;  /* 0x000000180b057223 */ /* 0x008fe20000000020 */
[----:B------:R-:W-:Y:S01]  /*0a40*/  FFMA R13, R13, R26, R34 ;  /* 0x0000001a0d0d7223 */ /* 0x000fe20000000022 */
[----:B------:R-:W-:Y:S01]  /*0a50*/  FFMA R30, R30, R27, R35 ;  /* 0x0000001b1e1e7223 */ /* 0x000fe20000000023 */
[----:B------:R-:W-:-:S02]  /*0a60*/  FFMA R6, R6, R24, R32 ;  /* 0x0000001806067223 */ /* 0x000fc40000000020 */
[----:B------:R-:W-:Y:S02]  /*0a70*/  FSETP.GEU.AND P1, PT, R5, RZ, PT ;  /* 0x000000ff0500720b */ /* 0x000fe40003f2e000 */
[----:B------:R-:W-:Y:S01]  /*0a80*/  FSETP.GEU.AND P0, PT, R13, RZ, PT ;  /* 0x000000ff0d00720b */ /* 0x000fe20003f0e000 */
[-CC-:B------:R-:W-:Y:S01]  /*0a90*/  FFMA R9, R14, R25.reuse, R33.reuse ;  /* 0x000000190e097223 */ /* 0x180fe20000000021 */
[----:B------:R-:W-:Y:S01]  /*0aa0*/  FSEL R14, R5, RZ, P1 ;  /* 0x000000ff050e7208 */ /* 0x000fe20000800000 */
[----:B------:R-:W-:Y:S01]  /*0ab0*/  FFMA R10, R10, R25, R33 ;  /* 0x000000190a0a7223 */ /* 0x000fe20000000021 */
[----:B------:R-:W-:Y:S01]  /*0ac0*/  FSETP.GEU.AND P1, PT, R30, RZ, PT ;  /* 0x000000ff1e00720b */ /* 0x000fe20003f2e000 */
[----:B------:R-:W-:Y:S01]  /*0ad0*/  FFMA R12, R12, R27, R35 ;  /* 0x0000001b0c0c7223 */ /* 0x000fe20000000023 */
[----:B------:R-:W-:Y:S02]  /*0ae0*/  FSEL R22, R13, RZ, P0 ;  /* 0x000000ff0d167208 */ /* 0x000fe40000000000 */
[----:B------:R-:W-:Y:S01]  /*0af0*/  FSETP.GEU.AND P0, PT, R6, RZ, PT ;  /* 0x000000ff0600720b */ /* 0x000fe20003f0e000 */
[----:B------:R-:W-:Y:S01]  /*0b00*/  FFMA R16, R16, R24, R32 ;  /* 0x0000001810107223 */ /* 0x000fe20000000020 */
[----:B------:R-:W-:Y:S01]  /*0b10*/  FSEL R30, R30, RZ, P1 ;  /* 0x000000ff1e1e7208 */ /* 0x000fe20000800000 */
[----:B------:R-:W-:Y:S01]  /*0b20*/  FFMA R8, R8, R25, R33 ;  /* 0x0000001908087223 */ /* 0x000fe20000000021 */
[----:B------:R-:W-:-:S02]  /*0b30*/  FSETP.GEU.AND P1, PT, R10, RZ, PT ;  /* 0x000000ff0a00720b */ /* 0x000fc40003f2e000 */
[----:B------:R-:W-:Y:S02]  /*0b40*/  FSEL R6, R6, RZ, P0 ;  /* 0x000000ff06067208 */ /* 0x000fe40000000000 */
[----:B------:R-:W-:Y:S02]  /*0b50*/  FSETP.GEU.AND P2, PT, R9, RZ, PT ;  /* 0x000000ff0900720b */ /* 0x000fe40003f4e000 */
[----:B------:R-:W-:Y:S01]  /*0b60*/  FSETP.GEU.AND P0, PT, R12, RZ, PT ;  /* 0x000000ff0c00720b */ /* 0x000fe20003f0e000 */
[-CC-:B------:R-:W-:Y:S01]  /*0b70*/  FFMA R37, R37, R26.reuse, R34.reuse ;  /* 0x0000001a25257223 */ /* 0x180fe20000000022 */
[----:B------:R-:W-:Y:S01]  /*0b80*/  FSEL R10, R10, RZ, P1 ;  /* 0x000000ff0a0a7208 */ /* 0x000fe20000800000 */
[----:B------:R-:W-:Y:S01]  /*0b90*/  FFMA R31, R31, R26, R34 ;  /* 0x0000001a1f1f7223 */ /* 0x000fe20000000022 */
[----:B------:R-:W-:Y:S01]  /*0ba0*/  FSEL R18, R9, RZ, P2 ;  /* 0x000000ff09127208 */ /* 0x000fe20001000000 */
[----:B------:R-:W-:Y:S01]  /*0bb0*/  FFMA R2, R2, R27, R35 ;  /* 0x0000001b02027223 */ /* 0x000fe20000000023 */
[----:B------:R-:W-:-:S02]  /*0bc0*/  FSETP.GEU.AND P1, PT, R16, RZ, PT ;  /* 0x000000ff1000720b */ /* 0x000fc40003f2e000 */
[----:B------:R-:W-:Y:S02]  /*0bd0*/  FSEL R12, R12, RZ, P0 ;  /* 0x000000ff0c0c7208 */ /* 0x000fe40000000000 */
[----:B------:R-:W-:Y:S01]  /*0be0*/  FSETP.GEU.AND P0, PT, R8, RZ, PT ;  /* 0x000000ff0800720b */ /* 0x000fe20003f0e000 */
[----:B------:R0:W-:Y:S01]  /*0bf0*/  STS [R19], R14 ;  /* 0x0000000e13007388 */ /* 0x0001e20000000800 */
[----:B------:R-:W-:Y:S01]  /*0c00*/  FSEL R16, R16, RZ, P1 ;  /* 0x000000ff10107208 */ /* 0x000fe20000800000 */
[----:B------:R-:W-:Y:S01]  /*0c10*/  FFMA R20, R20, R24, R32 ;  /* 0x0000001814147223 */ /* 0x000fe20000000020 */
[----:B------:R-:W-:Y:S01]  /*0c20*/  FSETP.GEU.AND P2, PT, R37, RZ, PT ;  /* 0x000000ff2500720b */ /* 0x000fe20003f4e000 */
[----:B------:R-:W-:Y:S01]  /*0c30*/  STS [R23+0x400], R18 ;  /* 0x0004001217007388 */ /* 0x000fe20000000800 */
[----:B------:R-:W-:Y:S01]  /*0c40*/  FSETP.GEU.AND P1, PT, R31, RZ, PT ;  /* 0x000000ff1f00720b */ /* 0x000fe20003f2e000 */
[----:B------:R-:W-:Y:S01]  /*0c50*/  FFMA R4, R4, R25, R33 ;  /* 0x0000001904047223 */ /* 0x000fe20000000021 */
[----:B------:R-:W-:Y:S01]  /*0c60*/  FSEL R8, R8, RZ, P0 ;  /* 0x000000ff08087208 */ /* 0x000fe20000000000 */
[----:B------:R-:W-:Y:S01]  /*0c70*/  STS [R15+0x800], R22 ;  /* 0x000800160f007388 */ /* 0x000fe20000000800 */
[----:B------:R-:W-:-:S03]  /*0c80*/  FSETP.GEU.AND P0, PT, R2, RZ, PT ;  /* 0x000000ff0200720b */ /* 0x000fc60003f0e000 */
[----:B------:R-:W-:Y:S01]  /*0c90*/  STS [R7+0xc00], R30 ;  /* 0x000c001e07007388 */ /* 0x000fe20000000800 */
[----:B0-----:R-:W-:Y:S01]  /*0ca0*/  FSEL R14, R37, RZ, P2 ;  /* 0x000000ff250e7208 */ /* 0x001fe20001000000 */
[----:B------:R-:W-:Y:S02]  /*0cb0*/  FFMA R29, R29, R26, R34 ;  /* 0x0000001a1d1d7223 */ /* 0x000fe40000000022 */
[----:B------:R0:W-:Y:S01]  /*0cc0*/  STS [R19+0x100], R6 ;  /* 0x0001000613007388 */ /* 0x0001e20000000800 */
[----:B------:R-:W-:Y:S01]  /*0cd0*/  FSEL R2, R2, RZ, P0 ;  /* 0x000000ff02027208 */ /* 0x000fe20000000000 */
[----:B------:R-:W-:Y:S01]  /*0ce0*/  FFMA R28, R28, R27, R35 ;  /* 0x0000001b1c1c7223 */ /* 0x000fe20000000023 */
[----:B------:R-:W-:Y:S01]  /*0cf0*/  FSETP.GEU.AND P0, PT, R4, RZ, PT ;  /* 0x000000ff0400720b */ /* 0x000fe20003f0e000 */
[----:B------:R1:W-:Y:S01]  /*0d00*/  STS [R23+0x500], R10 ;  /* 0x0005000a17007388 */ /* 0x0003e20000000800 */
[----:B0-----:R-:W-:Y:S02]  /*0d10*/  FSEL R6, R31, RZ, P1 ;  /* 0x000000ff1f067208 */ /* 0x001fe40000800000 */
[----:B------:R-:W-:Y:S01]  /*0d20*/  FSETP.GEU.AND P1, PT, R20, RZ, PT ;  /* 0x000000ff1400720b */ /* 0x000fe20003f2e000 */
[----:B------:R-:W-:Y:S01]  /*0d30*/  STS [R15+0x900], R14 ;  /* 0x0009000e0f007388 */ /* 0x000fe20000000800 */
[----:B-1----:R-:W-:-:S02]  /*0d40*/  FSEL R10, R4, RZ, P0 ;  /* 0x000000ff040a7208 */ /* 0x002fc40000000000 */
[----:B------:R-:W-:Y:S01]  /*0d50*/  FSEL R20, R20, RZ, P1 ;  /* 0x000000ff14147208 */ /* 0x000fe20000800000 */
[----:B------:R-:W-:Y:S01]  /*0d60*/  STS [R7+0xd00], R12 ;  /* 0x000d000c07007388 */ /* 0x000fe20000000800 */
[----:B------:R-:W-:Y:S02]  /*0d70*/  FSETP.GEU.AND P1, PT, R29, RZ, PT ;  /* 0x000000ff1d00720b */ /* 0x000fe40003f2e000 */
[C---:B------:R-:W-:Y:S01]  /*0d80*/  FSETP.GEU.AND P0, PT, R28.reuse, RZ, PT ;  /* 0x000000ff1c00720b */ /* 0x040fe20003f0e000 */
[----:B------:R-:W-:Y:S04]  /*0d90*/  STS [R19+0x200], R16 ;  /* 0x0002001013007388 */ /* 0x000fe80000000800 */
[----:B------:R-:W-:Y:S01]  /*0da0*/  STS [R23+0x600], R8 ;  /* 0x0006000817007388 */ /* 0x000fe20000000800 */
[----:B------:R-:W-:-:S03]  /*0db0*/  FSEL R28, R28, RZ, P0 ;  /* 0x000000ff1c1c7208 */ /* 0x000fc60000000000 */
[----:B------:R0:W-:Y:S04]  /*0dc0*/  STS [R15+0xa00], R6 ;  /* 0x000a00060f007388 */ /* 0x0001e80000000800 */
[----:B------:R1:W-:Y:S01]  /*0dd0*/  STS [R7+0xe00], R2 ;  /* 0x000e000207007388 */ /* 0x0003e20000000800 */
[----:B0-----:R-:W-:-:S03]  /*0de0*/  FSEL R6, R29, RZ, P1 ;  /* 0x000000ff1d067208 */ /* 0x001fc60000800000 */
[----:B------:R-:W-:Y:S04]  /*0df0*/  STS [R19+0x300], R20 ;  /* 0x0003001413007388 */ /* 0x000fe80000000800 */
[----:B------:R-:W-:Y:S04]  /*0e00*/  STS [R23+0x700], R10 ;  /* 0x0007000a17007388 */ /* 0x000fe80000000800 */
[----:B------:R0:W-:Y:S04]  /*0e10*/  STS [R15+0xb00], R6 ;  /* 0x000b00060f007388 */ /* 0x0001e80000000800 */
[----:B------:R2:W-:Y:S01]  /*0e20*/  STS [R7+0xf00], R28 ;  /* 0x000f001c07007388 */ /* 0x0005e20000000800 */
[----:B------:R-:W-:-:S04]  /*0e30*/  LOP3.LUT R4, R3, 0xff, RZ, 0xc0, !PT ;  /* 0x000000ff03047812 */ /* 0x000fc800078ec0ff */
[----:B------:R-:W-:Y:S01]  /*0e40*/  LEA R4, R4, UR12, 0x2 ;  /* 0x0000000c04047c11 */ /* 0x000fe2000f8e10ff */
[----:B------:R-:W-:Y:S01]  /*0e50*/  BAR.SYNC.DEFER_BLOCKING 0x0 ;  /* 0x0000000000007b1d */ /* 0x000fe20000010000 */
[----:B-1----:R-:W-:Y:S01]  /*0e60*/  IMAD.U32 R2, RZ, RZ, UR4 ;  /* 0x00000004ff027e24 */ /* 0x002fe2000f8e00ff */
[----:B------:R-:W-:Y:S01]  /*0e70*/  ULEA.HI UR15, UR13, UR4, URZ, 0x6 ;  /* 0x000000040d0f7291 */ /* 0x000fe2000f8f303f */
[----:B------:R-:W-:Y:S01]  /*0e80*/  ISETP.GE.AND P0, PT, R0, 0x121, PT ;  /* 0x000001210000780c */ /* 0x000fe20003f06270 */
[----:B------:R-:W-:Y:S02]  /*0e90*/  UIADD3 UR10, UR4, 0xe, URZ ;  /* 0x0000000e040a7890 */ /* 0x000fe4000fffe03f */
[----:B------:R-:W-:Y:S01]  /*0ea0*/  UIADD3 UR9, UR4, 0xd, URZ ;  /* 0x0000000d04097890 */ /* 0x000fe2000fffe03f */
[----:B------:R-:W-:Y:S01]  /*0eb0*/  ISETP.LT.AND P5, PT, R2, 0x100, !P0 ;  /* 0x000001000200780c */ /* 0x000fe200047a1270 */
[----:B------:R-:W-:Y:S01]  /*0ec0*/  ULOP3.LUT UR14, UR15, 0xffffffc0, URZ, 0xc0, !UPT ;  /* 0xffffffc00f0e7892 */ /* 0x000fe2000f8ec03f */
[----:B------:R-:W1:Y:S01]  /*0ed0*/  LDC.64 R2, c[0x0][0x238] ;  /* 0x00008e00ff027b82 */ /* 0x000e620000000a00 */
[----:B------:R-:W-:Y:S01]  /*0ee0*/  MOV R5, UR10 ;  /* 0x0000000a00057c02 */ /* 0x000fe20008000f00 */
[----:B------:R-:W3:Y:S01]  /*0ef0*/  LDS R9, [R4] ;  /* 0x0000000004097984 */ /* 0x000ee20000000800 */
[----:B------:R-:W-:Y:S01]  /*0f00*/  UIADD3 UR19, UR4, -UR14, URZ ;  /* 0x8000000e04137290 */ /* 0x000fe2000fffe03f */
[----:B0-----:R-:W-:Y:S01]  /*0f10*/  MOV R6, UR9 ;  /* 0x0000000900067c02 */ /* 0x001fe20008000f00 */
[----:B------:R-:W-:-:S02]  /*0f20*/  USHF.R.S32.HI UR18, URZ, 0x6, UR15 ;  /* 0x000000063f127899 */ /* 0x000fc4000801140f */
[----:B------:R-:W-:Y:S01]  /*0f30*/  UIADD3 UR25, UR4, 0x1, URZ ;  /* 0x0000000104197890 */ /* 0x000fe2000fffe03f */
[----:B------:R-:W-:Y:S01]  /*0f40*/  ISETP.LT.AND P1, PT, R5, 0x100, !P0 ;  /* 0x000001000500780c */ /* 0x000fe20004721270 */
[----:B------:R-:W-:Y:S01]  /*0f50*/  UIADD3 UR13, UR4, 0x2, URZ ;  /* 0x00000002040d7890 */ /* 0x000fe2000fffe03f */
[----:B------:R-:W-:Y:S01]  /*0f60*/  ISETP.LT.AND P2, PT, R6, 0x100, !P0 ;  /* 0x000001000600780c */ /* 0x000fe20004741270 */
[----:B------:R-:W-:Y:S01]  /*0f70*/  IMAD.U32 R5, RZ, RZ, UR19 ;  /* 0x00000013ff057e24 */ /* 0x000fe2000f8e00ff */
[----:B------:R-:W0:Y:S01]  /*0f80*/  LDS R11, [R4+0x404] ;  /* 0x00040400040b7984 */ /* 0x000e220000000800 */
[----:B------:R-:W-:Y:S01]  /*0f90*/  USHF.R.S32.HI UR19, URZ, 0x1f, UR25 ;  /* 0x0000001f3f137899 */ /* 0x000fe20008011419 */
[----:B------:R-:W-:Y:S01]  /*0fa0*/  MOV R6, UR18 ;  /* 0x0000001200067c02 */ /* 0x000fe20008000f00 */
[----:B------:R-:W-:Y:S01]  /*0fb0*/  USHF.R.S32.HI UR18, URZ, 0x1f, UR13 ;  /* 0x0000001f3f127899 */ /* 0x000fe2000801140d */
[----:B------:R-:W-:Y:S01]  /*0fc0*/  IMAD R5, R5, 0x121, R0 ;  /* 0x0000012105057824 */ /* 0x000fe200078e0200 */
[----:B------:R-:W-:Y:S01]  /*0fd0*/  UIADD3 UR7, UR4, 0xb, URZ ;  /* 0x0000000b04077890 */ /* 0x000fe2000fffe03f */
[----:B------:R-:W4:Y:S01]  /*0fe0*/  LDS R13, [R4+0x808] ;  /* 0x00080800040d7984 */ /* 0x000f220000000800 */
[----:B------:R-:W-:-:S02]  /*0ff0*/  UIADD3 UR8, UR4, 0xc, URZ ;  /* 0x0000000c04087890 */ /* 0x000fc4000fffe03f */
[----:B------:R-:W-:Y:S01]  /*1000*/  ULEA.HI UR19, UR19, UR25, URZ, 0x6 ;  /* 0x0000001913137291 */ /* 0x000fe2000f8f303f */
[----:B------:R-:W-:Y:S01]  /*1010*/  LDS R19, [R4+0x1c1c] ;  /* 0x001c1c0004137984 */ /* 0x000fe20000000800 */
[----:B------:R-:W-:Y:S01]  /*1020*/  ULEA.HI UR18, UR18, UR13, URZ, 0x6 ;  /* 0x0000000d12127291 */ /* 0x000fe2000f8f303f */
[----:B------:R-:W-:Y:S01]  /*1030*/  IMAD R5, R6, 0x1b180, R5 ;  /* 0x0001b18006057824 */ /* 0x000fe200078e0205 */
[----:B------:R-:W-:Y:S01]  /*1040*/  ULOP3.LUT UR21, UR19, 0xffffffc0, URZ, 0xc0, !UPT ;  /* 0xffffffc013157892 */ /* 0x000fe2000f8ec03f */
[----:B------:R-:W-:Y:S01]  /*1050*/  IMAD.U32 R6, RZ, RZ, UR7 ;  /* 0x00000007ff067e24 */ /* 0x000fe2000f8e00ff */
[----:B------:R-:W-:Y:S01]  /*1060*/  ULOP3.LUT UR20, UR18, 0xffffffc0, URZ, 0xc0, !UPT ;  /* 0xffffffc012147892 */ /* 0x000fe2000f8ec03f */
[----:B--2---:R-:W-:Y:S01]  /*1070*/  MOV R7, UR8 ;  /* 0x0000000800077c02 */ /* 0x004fe20008000f00 */
[----:B------:R-:W-:Y:S01]  /*1080*/  UIADD3 UR22, UR25, -UR21, URZ ;  /* 0x8000001519167290 */ /* 0x000fe2000fffe03f */
[----:B------:R-:W-:Y:S01]  /*1090*/  LDS R23, [R4+0x2828] ;  /* 0x0028280004177984 */ /* 0x000fe20000000800 */
[----:B------:R-:W-:Y:S01]  /*10a0*/  UIADD3 UR21, UR13, -UR20, URZ ;  /* 0x800000140d157290 */ /* 0x000fe2000fffe03f */
[----:B------:R-:W-:-:S02]  /*10b0*/  ISETP.LT.AND P3, PT, R7, 0x100, !P0 ;  /* 0x000001000700780c */ /* 0x000fc40004761270 */
[----:B------:R-:W-:Y:S01]  /*10c0*/  ISETP.LT.AND P4, PT, R6, 0x100, !P0 ;  /* 0x000001000600780c */ /* 0x000fe20004781270 */
[----:B-1----:R-:W-:Y:S01]  /*10d0*/  IMAD.WIDE R6, R5, 0x4, R2 ;  /* 0x0000000405067825 */ /* 0x002fe200078e0202 */
[----:B------:R-:W-:Y:S01]  /*10e0*/  MOV R5, UR25 ;  /* 0x0000001900057c02 */ /* 0x000fe20008000f00 */
[----:B------:R-:W-:Y:S01]  /*10f0*/  USHF.R.S32.HI UR18, URZ, 0x6, UR18 ;  /* 0x000000063f127899 */ /* 0x000fe20008011412 */
[----:B------:R-:W-:Y:S01]  /*1100*/  MOV R15, UR21 ;  /* 0x00000015000f7c02 */ /* 0x000fe20008000f00 */
[----:B------:R-:W-:Y:S01]  /*1110*/  UIADD3 UR24, UR4, 0x3, URZ ;  /* 0x0000000304187890 */ /* 0x000fe2000fffe03f */
[----:B------:R-:W-:Y:S01]  /*1120*/  MOV R8, UR13 ;  /* 0x0000000d00087c02 */ /* 0x000fe20008000f00 */
[----:B------:R-:W-:Y:S01]  /*1130*/  USHF.R.S32.HI UR20, URZ, 0x6, UR19 ;  /* 0x000000063f147899 */ /* 0x000fe20008011413 */
[----:B---3--:R1:W-:Y:S01]  /*1140*/  @P5 STG.E desc[UR16][R6.64], R9 ;  /* 0x0000000906005986 */ /* 0x0083e2000c101910 */
[----:B------:R-:W-:Y:S01]  /*1150*/  ISETP.LT.AND P5, PT, R5, 0x100, !P0 ;  /* 0x000001000500780c */ /* 0x000fe200047a1270 */
[----:B------:R-:W-:Y:S01]  /*1160*/  IMAD.U32 R5, RZ, RZ, UR22 ;  /* 0x00000016ff057e24 */ /* 0x000fe2000f8e00ff */
[----:B------:R-:W-:Y:S01]  /*1170*/  USHF.R.S32.HI UR15, URZ, 0x1f, UR24 ;  /* 0x0000001f3f0f7899 */ /* 0x000fe20008011418 */
[----:B------:R-:W-:Y:S01]  /*1180*/  IMAD.U32 R17, RZ, RZ, UR18 ;  /* 0x00000012ff117e24 */ /* 0x000fe2000f8e00ff */
[----:B------:R-:W-:Y:S01]  /*1190*/  ISETP.LT.AND P6, PT, R8, 0x100, !P0 ;  /* 0x000001000800780c */ /* 0x000fe200047c1270 */
[--C-:B------:R-:W-:Y:S01]  /*11a0*/  IMAD R5, R5, 0x121, R0.reuse ;  /* 0x0000012105057824 */ /* 0x100fe200078e0200 */
[----:B------:R-:W-:Y:S01]  /*11b0*/  MOV R8, UR20 ;  /* 0x0000001400087c02 */ /* 0x000fe20008000f00 */
[----:B------:R-:W-:Y:S01]  /*11c0*/  ULEA.HI UR19, UR15, UR24, URZ, 0x6 ;  /* 0x000000180f137291 */ /* 0x000fe2000f8f303f */
[----:B------:R-:W-:Y:S01]  /*11d0*/  LDS R25, [R4+0x2c2c] ;  /* 0x002c2c0004197984 */ /* 0x000fe20000000800 */
[----:B-1----:R-:W-:Y:S01]  /*11e0*/  IMAD R6, R15, 0x121, R0 ;  /* 0x000001210f067824 */ /* 0x002fe200078e0200 */
[----:B------:R-:W-:-:S02]  /*11f0*/  UIADD3 UR12, UR4, 0x4, URZ ;  /* 0x00000004040c7890 */ /* 0x000fc4000fffe03f */
[----:B------:R-:W1:Y:S01]  /*1200*/  LDS R15, [R4+0xc0c] ;  /* 0x000c0c00040f7984 */ /* 0x000e620000000800 */
[----:B------:R-:W-:-:S03]  /*1210*/  IMAD R9, R17, 0x1b180, R6 ;  /* 0x0001b18011097824 */ /* 0x000fc600078e0206 */
[----:B------:R-:W2:Y:S01]  /*1220*/  LDS R17, [R4+0x1010] ;  /* 0x0010100004117984 */ /* 0x000ea20000000800 */
[----:B------:R-:W-:Y:S01]  /*1230*/  IMAD R5, R8, 0x1b180, R5 ;  /* 0x0001b18008057824 */ /* 0x000fe200078e0205 */
[----:B------:R-:W-:Y:S02]  /*1240*/  ULOP3.LUT UR18, UR19, 0xffffffc0, URZ, 0xc0, !UPT ;  /* 0xffffffc013127892 */ /* 0x000fe4000f8ec03f */
[----:B------:R-:W-:Y:S01]  /*1250*/  USHF.R.S32.HI UR15, URZ, 0x1f, UR12 ;  /* 0x0000001f3f0f7899 */ /* 0x000fe2000801140c */
[----:B------:R-:W-:Y:S01]  /*1260*/  IMAD.WIDE R6, R5, 0x4, R2 ;  /* 0x0000000405067825 */ /* 0x000fe200078e0202 */
[----:B------:R-:W-:Y:S01]  /*1270*/  UIADD3 UR21, UR24, -UR18, URZ ;  /* 0x8000001218157290 */ /* 0x000fe2000fffe03f */
[----:B------:R-:W-:Y:S01]  /*1280*/  MOV R5, UR12 ;  /* 0x0000000c00057c02 */ /* 0x000fe20008000f00 */
[----:B------:R-:W-:Y:S01]  /*1290*/  ULEA.HI UR18, UR15, UR12, URZ, 0x6 ;  /* 0x0000000c0f127291 */ /* 0x000fe2000f8f303f */
[----:B------:R-:W-:Y:S01]  /*12a0*/  LDS R27, [R4+0x3030] ;  /* 0x00303000041b7984 */ /* 0x000fe20000000800 */
[----:B------:R-:W-:-:S03]  /*12b0*/  USHF.R.S32.HI UR19, URZ, 0x6, UR19 ;  /* 0x000000063f137899 */ /* 0x000fc60008011413 */
[----:B0-----:R0:W-:Y:S01]  /*12c0*/  @P5 STG.E desc[UR16][R6.64], R11 ;  /* 0x0000000b06005986 */ /* 0x0011e2000c101910 */
[----:B------:R-:W-:Y:S01]  /*12d0*/  ISETP.LT.AND P5, PT, R5, 0x100, !P0 ;  /* 0x000001000500780c */ /* 0x000fe200047a1270 */
[----:B------:R-:W-:Y:S01]  /*12e0*/  ULOP3.LUT UR20, UR18, 0xffffffc0, URZ, 0xc0, !UPT ;  /* 0xffffffc012147892 */ /* 0x000fe2000f8ec03f */
[----:B------:R-:W-:Y:S01]  /*12f0*/  MOV R5, UR21 ;  /* 0x0000001500057c02 */ /* 0x000fe20008000f00 */
[----:B------:R-:W-:Y:S01]  /*1300*/  IMAD.WIDE R8, R9, 0x4, R2 ;  /* 0x0000000409087825 */ /* 0x000fe200078e0202 */
[----:B------:R-:W-:Y:S01]  /*1310*/  MOV R12, UR19 ;  /* 0x00000013000c7c02 */ /* 0x000fe20008000f00 */
[----:B------:R-:W-:Y:S01]  /*1320*/  UIADD3 UR20, UR12, -UR20, URZ ;  /* 0x800000140c147290 */ /* 0x000fe2000fffe03f */
[----:B------:R-:W3:Y:S01]  /*1330*/  LDS R11, [R4+0x1414] ;  /* 0x00141400040b7984 */ /* 0x000ee20000000800 */
[----:B------:R-:W-:Y:S01]  /*1340*/  IMAD R5, R5, 0x121, R0 ;  /* 0x0000012105057824 */ /* 0x000fe200078e0200 */
[----:B------:R-:W-:Y:S01]  /*1350*/  UIADD3 UR23, UR4, 0x5, URZ ;  /* 0x0000000504177890 */ /* 0x000fe2000fffe03f */
[----:B------:R-:W-:Y:S01]  /*1360*/  IMAD.U32 R10, RZ, RZ, UR24 ;  /* 0x00000018ff0a7e24 */ /* 0x000fe2000f8e00ff */
[----:B------:R-:W-:Y:S01]  /*1370*/  USHF.R.S32.HI UR21, URZ, 0x6, UR18 ;  /* 0x000000063f157899 */ /* 0x000fe20008011412 */
[----:B0-----:R-:W-:Y:S01]  /*1380*/  IMAD R7, R12, 0x1b180, R5 ;  /* 0x0001b1800c077824 */ /* 0x001fe200078e0205 */
[----:B------:R-:W-:Y:S01]  /*1390*/  UIADD3 UR11, UR4, 0x6, URZ ;  /* 0x00000006040b7890 */ /* 0x000fe2000fffe03f */
[----:B------:R-:W-:Y:S01]  /*13a0*/  MOV R5, UR20 ;  /* 0x0000001400057c02 */ /* 0x000fe20008000f00 */
[----:B----4-:R0:W-:Y:S01]  /*13b0*/  @P6 STG.E desc[UR16][R8.64], R13 ;  /* 0x0000000d08006986 */ /* 0x0101e2000c101910 */
[----:B------:R-:W-:Y:S01]  /*13c0*/  USHF.R.S32.HI UR20, URZ, 0x1f, UR23 ;  /* 0x0000001f3f147899 */ /* 0x000fe20008011417 */
[----:B------:R-:W-:-:S02]  /*13d0*/  ISETP.LT.AND P6, PT, R10, 0x100, !P0 ;  /* 0x000001000a00780c */ /* 0x000fc400047c1270 */
[----:B------:R-:W4:Y:S01]  /*13e0*/  LDS R13, [R4+0x1818] ;  /* 0x00181800040d7984 */ /* 0x000f220000000800 */
[----:B------:R-:W-:Y:S01]  /*13f0*/  USHF.R.S32.HI UR19, URZ, 0x1f, UR11 ;  /* 0x0000001f3f137899 */ /* 0x000fe2000801140b */
[----:B------:R-:W-:Y:S01]  /*1400*/  IMAD R5, R5, 0x121, R0 ;  /* 0x0000012105057824 */ /* 0x000fe200078e0200 */
[----:B------:R-:W-:Y:S01]  /*1410*/  ULEA.HI UR20, UR20, UR23, URZ, 0x6 ;  /* 0x0000001714147291 */ /* 0x000fe2000f8f303f */
[----:B------:R-:W-:Y:S01]  /*1420*/  LDS R29, [R4+0x3434] ;  /* 0x00343400041d7984 */ /* 0x000fe20000000800 */
[----:B------:R-:W-:Y:S01]  /*1430*/  ULEA.HI UR19, UR19, UR11, URZ, 0x6 ;  /* 0x0000000b13137291 */ /* 0x000fe2000f8f303f */
[----:B0-----:R-:W-:Y:S01]  /*1440*/  IMAD.U32 R8, RZ, RZ, UR21 ;  /* 0x00000015ff087e24 */ /* 0x001fe2000f8e00ff */
[----:B------:R-:W-:Y:S01]  /*1450*/  ULOP3.LUT UR22, UR20, 0xffffffc0, URZ, 0xc0, !UPT ;  /* 0xffffffc014167892 */ /* 0x000fe2000f8ec03f */
[----:B------:R-:W-:Y:S02]  /*1460*/  LDS R31, [R4+0x3838] ;  /* 0x00383800041f7984 */ /* 0x000fe40000000800 */
[----:B------:R-:W-:Y:S01]  /*1470*/  IMAD R5, R8, 0x1b180, R5 ;  /* 0x0001b18008057824 */ /* 0x000fe200078e0205 */
[----:B------:R-:W-:Y:S01]  /*1480*/  ULOP3.LUT UR21, UR19, 0xffffffc0, URZ, 0xc0, !UPT ;  /* 0xffffffc013157892 */ /* 0x000fe2000f8ec03f */
[----:B------:R-:W-:Y:S01]  /*1490*/  IMAD.WIDE R6, R7, 0x4, R2 ;  /* 0x0000000407067825 */ /* 0x000fe200078e0202 */
[----:B------:R-:W-:-:S03]  /*14a0*/  UIADD3 UR22, UR23, -UR22, URZ ;  /* 0x8000001617167290 */ /* 0x000fc6000fffe03f */
[----:B------:R-:W-:Y:S01]  /*14b0*/  IMAD.WIDE R8, R5, 0x4, R2 ;  /* 0x0000000405087825 */ /* 0x000fe200078e0202 */
[----:B------:R-:W-:Y:S01]  /*14c0*/  MOV R5, UR23 ;  /* 0x0000001700057c02 */ /* 0x000fe20008000f00 */
[----:B------:R-:W-:Y:S01]  /*14d0*/  UIADD3 UR21, UR11, -UR21, URZ ;  /* 0x800000150b157290 */ /* 0x000fe2000fffe03f */
[----:B-1----:R0:W-:Y:S01]  /*14e0*/  @P6 STG.E desc[UR16][R6.64], R15 ;  /* 0x0000000f06006986 */ /* 0x0021e2000c101910 */
[----:B------:R-:W-:Y:S01]  /*14f0*/  USHF.R.S32.HI UR20, URZ, 0x6, UR20 ;  /* 0x000000063f147899 */ /* 0x000fe20008011414 */
[----:B------:R-:W-:Y:S02]  /*1500*/  MOV R10, UR11 ;  /* 0x0000000b000a7c02 */ /* 0x000fe40008000f00 */
[----:B--2---:R1:W-:Y:S01]  /*1510*/  @P5 STG.E desc[UR16][R8.64], R17 ;  /* 0x0000001108005986 */ /* 0x0043e2000c101910 */
[----:B------:R-:W-:Y:S01]  /*1520*/  ISETP.LT.AND P5, PT, R5, 0x100, !P0 ;  /* 0x000001000500780c */ /* 0x000fe200047a1270 */
[----:B------:R-:W-:Y:S01]  /*1530*/  IMAD.U32 R5, RZ, RZ, UR22 ;  /* 0x00000016ff057e24 */ /* 0x000fe2000f8e00ff */
[----:B------:R-:W-:Y:S01]  /*1540*/  USHF.R.S32.HI UR14, URZ, 0x1f, UR10 ;  /* 0x0000001f3f0e7899 */ /* 0x000fe2000801140a */
[----:B------:R-:W-:Y:S01]  /*1550*/  ISETP.LT.AND P6, PT, R10, 0x100, !P0 ;  /* 0x000001000a00780c */ /* 0x000fe200047c1270 */
[----:B------:R-:W-:Y:S01]  /*1560*/  USHF.R.S32.HI UR19, URZ, 0x6, UR19 ;  /* 0x000000063f137899 */ /* 0x000fe20008011413 */
[----:B------:R-:W-:-:S02]  /*1570*/  MOV R10, UR20 ;  /* 0x00000014000a7c02 */ /* 0x000fc40008000f00 */
[----:B0-----:R-:W-:Y:S01]  /*1580*/  MOV R7, UR21 ;  /* 0x0000001500077c02 */ /* 0x001fe20008000f00 */
[--C-:B------:R-:W-:Y:S01]  /*1590*/  IMAD R5, R5, 0x121, R0.reuse ;  /* 0x0000012105057824 */ /* 0x100fe200078e0200 */
[----:B------:R-:W-:Y:S01]  /*15a0*/  ULEA.HI UR14, UR14, UR10, URZ, 0x6 ;  /* 0x0000000a0e0e7291 */ /* 0x000fe2000f8f303f */
[----:B------:R-:W-:Y:S01]  /*15b0*/  IMAD.U32 R15, RZ, RZ, UR19 ;  /* 0x00000013ff0f7e24 */ /* 0x000fe2000f8e00ff */
[----:B------:R-:W-:Y:S01]  /*15c0*/  USHF.R.S32.HI UR13, URZ, 0x1f, UR9 ;  /* 0x0000001f3f0d7899 */ /* 0x000fe20008011409 */
[----:B------:R-:W-:Y:S01]  /*15d0*/  IMAD R6, R7, 0x121, R0 ;  /* 0x0000012107067824 */ /* 0x000fe200078e0200 */
[----:B------:R-:W-:Y:S01]  /*15e0*/  UIADD3 UR6, UR4, 0xa, URZ ;  /* 0x0000000a04067890 */ /* 0x000fe2000fffe03f */
[----:B------:R-:W-:Y:S01]  /*15f0*/  IMAD R5, R10, 0x1b180, R5 ;  /* 0x0001b1800a057824 */ /* 0x000fe200078e0205 */
[----:B------:R-:W-:Y:S01]  /*1600*/  ULOP3.LUT UR19, UR14, 0xffffffc0, URZ, 0xc0, !UPT ;  /* 0xffffffc00e137892 */ /* 0x000fe2000f8ec03f */
[----:B-1----:R-:W-:Y:S01]  /*1610*/  IMAD R9, R15, 0x1b180, R6 ;  /* 0x0001b1800f097824 */ /* 0x002fe200078e0206 */
[----:B------:R-:W-:Y:S01]  /*1620*/  ULEA.HI UR13, UR13, UR9, URZ, 0x6 ;  /* 0x000000090d0d7291 */ /* 0x000fe2000f8f303f */
[----:B------:R-:W-:Y:S01]  /*1630*/  IMAD.WIDE R6, R5, 0x4, R2 ;  /* 0x0000000405067825 */ /* 0x000fe200078e0202 */
[----:B------:R-:W-:Y:S01]  /*1640*/  USHF.R.S32.HI UR15, URZ, 0x1f, UR8 ;  /* 0x0000001f3f0f7899 */ /* 0x000fe20008011408 */
[----:B------:R-:W-:Y:S01]  /*1650*/  MOV R5, UR6 ;  /* 0x0000000600057c02 */ /* 0x000fe20008000f00 */
[----:B------:R-:W-:-:S02]  /*1660*/  UIADD3 UR5, UR4, 0x7, URZ ;  /* 0x0000000704057890 */ /* 0x000fc4000fffe03f */
[----:B------:R-:W-:Y:S02]  /*1670*/  UIADD3 UR19, UR10, -UR19, URZ ;  /* 0x800000130a137290 */ /* 0x000fe4000fffe03f */
[----:B------:R-:W-:Y:S01]  /*1680*/  ULOP3.LUT UR10, UR13, 0xffffffc0, URZ, 0xc0, !UPT ;  /* 0xffffffc00d0a7892 */ /* 0x000fe2000f8ec03f */
[----:B------:R-:W-:Y:S01]  /*1690*/  IMAD.WIDE R8, R9, 0x4, R2 ;  /* 0x0000000409087825 */ /* 0x000fe200078e0202 */
[----:B------:R-:W-:Y:S01]  /*16a0*/  ULEA.HI UR15, UR15, UR8, URZ, 0x6 ;  /* 0x000000080f0f7291 */ /* 0x000fe2000f8f303f */
[----:B---3--:R0:W-:Y:S01]  /*16b0*/  @P5 STG.E desc[UR16][R6.64], R11 ;  /* 0x0000000b06005986 */ /* 0x0081e2000c101910 */
[----:B------:R-:W-:Y:S01]  /*16c0*/  USHF.R.S32.HI UR14, URZ, 0x6, UR14 ;  /* 0x000000063f0e7899 */ /* 0x000fe2000801140e */
[----:B------:R-:W-:Y:S01]  /*16d0*/  ISETP.LT.AND P5, PT, R5, 0x100, !P0 ;  /* 0x000001000500780c */ /* 0x000fe200047a1270 */
[----:B------:R-:W-:Y:S01]  /*16e0*/  USHF.R.S32.HI UR12, URZ, 0x1f, UR7 ;  /* 0x0000001f3f0c7899 */ /* 0x000fe20008011407 */
[----:B------:R-:W-:Y:S01]  /*16f0*/  MOV R5, UR5 ;  /* 0x0000000500057c02 */ /* 0x000fe20008000f00 */
[----:B------:R-:W-:Y:S01]  /*1700*/  UIADD3 UR10, UR9, -UR10, URZ ;  /* 0x8000000a090a7290 */ /* 0x000fe2000fffe03f */
[----:B------:R-:W-:Y:S01]  /*1710*/  IMAD.U32 R15, RZ, RZ, UR19 ;  /* 0x00000013ff0f7e24 */ /* 0x000fe2000f8e00ff */
[----:B------:R-:W-:Y:S01]  /*1720*/  ULOP3.LUT UR9, UR15, 0xffffffc0, URZ, 0xc0, !UPT ;  /* 0xffffffc00f097892 */ /* 0x000fe2000f8ec03f */
[----:B----4-:R1:W-:Y:S01]  /*1730*/  @P6 STG.E desc[UR16][R8.64], R13 ;  /* 0x0000000d08006986 */ /* 0x0103e2000c101910 */
[----:B------:R-:W-:Y:S01]  /*1740*/  ULEA.HI UR12, UR12, UR7, URZ, 0x6 ;  /* 0x000000070c0c7291 */ /* 0x000fe2000f8f303f */
[----:B------:R-:W-:Y:S01]  /*1750*/  ISETP.LT.AND P6, PT, R5, 0x100, !P0 ;  /* 0x000001000500780c */ /* 0x000fe200047c1270 */
[----:B------:R-:W-:Y:S01]  /*1760*/  USHF.R.S32.HI UR18, URZ, 0x1f, UR6 ;  /* 0x0000001f3f127899 */ /* 0x000fe20008011406 */
[----:B0-----:R-:W-:Y:S01]  /*1770*/  MOV R6, UR14 ;  /* 0x0000000e00067c02 */ /* 0x001fe20008000f00 */
[----:B------:R-:W-:Y:S01]  /*1780*/  USHF.R.S32.HI UR13, URZ, 0x6, UR13 ;  /* 0x000000063f0d7899 */ /* 0x000fe2000801140d */
[----:B------:R-:W-:Y:S01]  /*1790*/  IMAD R5, R15, 0x121, R0 ;  /* 0x000001210f057824 */ /* 0x000fe200078e0200 */
[----:B------:R-:W-:Y:S01]  /*17a0*/  MOV R7, UR10 ;  /* 0x0000000a00077c02 */ /* 0x000fe20008000f00 */
[----:B------:R-:W-:-:S02]  /*17b0*/  UIADD3 UR9, UR8, -UR9, URZ ;  /* 0x8000000908097290 */ /* 0x000fc4000fffe03f */
[----:B------:R-:W-:Y:S01]  /*17c0*/  ULOP3.LUT UR8, UR12, 0xffffffc0, URZ, 0xc0, !UPT ;  /* 0xffffffc00c087892 */ /* 0x000fe2000f8ec03f */
[----:B------:R-:W-:Y:S01]  /*17d0*/  IMAD R5, R6, 0x1b180, R5 ;  /* 0x0001b18006057824 */ /* 0x000fe200078e0205 */
[----:B------:R-:W-:Y:S01]  /*17e0*/  ULEA.HI UR18, UR18, UR6, URZ, 0x6 ;  /* 0x0000000612127291 */ /* 0x000fe2000f8f303f */
[----:B------:R-:W-:Y:S01]  /*17f0*/  IMAD.U32 R6, RZ, RZ, UR13 ;  /* 0x0000000dff067e24 */ /* 0x000fe2000f8e00ff */
[----:B------:R-:W-:Y:S01]  /*1800*/  USHF.R.S32.HI UR11, URZ, 0x1f, UR5 ;  /* 0x0000001f3f0b7899 */ /* 0x000fe20008011405 */
[--C-:B------:R-:W-:Y:S01]  /*1810*/  IMAD R7, R7, 0x121, R0.reuse ;  /* 0x0000012107077824 */ /* 0x100fe200078e0200 */
[----:B------:R-:W-:Y:S01]  /*1820*/  USHF.R.S32.HI UR15, URZ, 0x6, UR15 ;  /* 0x000000063f0f7899 */ /* 0x000fe2000801140f */
[----:B-1----:R-:W-:Y:S01]  /*1830*/  MOV R9, UR9 ;  /* 0x0000000900097c02 */ /* 0x002fe20008000f00 */
[----:B------:R-:W-:Y:S02]  /*1840*/  UIADD3 UR8, UR7, -UR8, URZ ;  /* 0x8000000807087290 */ /* 0x000fe4000fffe03f */
[----:B------:R-:W-:Y:S01]  /*1850*/  ULOP3.LUT UR7, UR18, 0xffffffc0, URZ, 0xc0, !UPT ;  /* 0xffffffc012077892 */ /* 0x000fe2000f8ec03f */
[----:B------:R-:W-:Y:S01]  /*1860*/  IMAD R7, R6, 0x1b180, R7 ;  /* 0x0001b18006077824 */ /* 0x000fe200078e0207 */
[----:B------:R-:W-:Y:S01]  /*1870*/  ULEA.HI UR11, UR11, UR5, URZ, 0x6 ;  /* 0x000000050b0b7291 */ /* 0x000fe2000f8f303f */
[----:B------:R-:W-:Y:S01]  /*1880*/  MOV R6, UR15 ;  /* 0x0000000f00067c02 */ /* 0x000fe20008000f00 */
[----:B------:R-:W-:Y:S01]  /*1890*/  USHF.R.S32.HI UR12, URZ, 0x6, UR12 ;  /* 0x000000063f0c7899 */ /* 0x000fe2000801140c */
[--C-:B------:R-:W-:Y:S01]  /*18a0*/  IMAD R9, R9, 0x121, R0.reuse ;  /* 0x0000012109097824 */ /* 0x100fe200078e0200 */
[----:B------:R-:W-:Y:S01]  /*18b0*/  UIADD3 UR7, UR6, -UR7, URZ ;  /* 0x8000000706077290 */ /* 0x000fe2000fffe03f */
[----:B------:R-:W-:Y:S01]  /*18c0*/  IMAD.U32 R11, RZ, RZ, UR8 ;  /* 0x00000008ff0b7e24 */ /* 0x000fe2000f8e00ff */
[----:B------:R-:W-:Y:S01]  /*18d0*/  ULOP3.LUT UR6, UR11, 0xffffffc0, URZ, 0xc0, !UPT ;  /* 0xffffffc00b067892 */ /* 0x000fe2000f8ec03f */
[----:B------:R-:W-:Y:S01]  /*18e0*/  IMAD R9, R6, 0x1b180, R9 ;  /* 0x0001b18006097824 */ /* 0x000fe200078e0209 */
[----:B------:R-:W-:Y:S01]  /*18f0*/  USHF.R.S32.HI UR18, URZ, 0x6, UR18 ;  /* 0x000000063f127899 */ /* 0x000fe20008011412 */
[----:B------:R-:W-:Y:S01]  /*1900*/  MOV R6, UR12 ;  /* 0x0000000c00067c02 */ /* 0x000fe20008000f00 */
[----:B------:R-:W-:Y:S01]  /*1910*/  UIADD3 UR6, UR5, -UR6, URZ ;  /* 0x8000000605067290 */ /* 0x000fe2000fffe03f */
[----:B------:R-:W-:Y:S01]  /*1920*/  IMAD R11, R11, 0x121, R0 ;  /* 0x000001210b0b7824 */ /* 0x000fe200078e0200 */
[----:B------:R-:W-:Y:S01]  /*1930*/  MOV R13, UR7 ;  /* 0x00000007000d7c02 */ /* 0x000fe20008000f00 */
[----:B------:R-:W-:-:S02]  /*1940*/  USHF.R.S32.HI UR11, URZ, 0x6, UR11 ;  /* 0x000000063f0b7899 */ /* 0x000fc4000801140b */
[----:B------:R-:W-:Y:S01]  /*1950*/  IMAD R11, R6, 0x1b180, R11 ;  /* 0x0001b180060b7824 */ /* 0x000fe200078e020b */
[----:B------:R-:W-:Y:S01]  /*1960*/  MOV R15, UR6 ;  /* 0x00000006000f7c02 */ /* 0x000fe20008000f00 */
[----:B------:R-:W-:Y:S02]  /*1970*/  IMAD.U32 R6, RZ, RZ, UR18 ;  /* 0x00000012ff067e24 */ /* 0x000fe4000f8e00ff */
[----:B------:R-:W-:Y:S01]  /*1980*/  IMAD R13, R13, 0x121, R0 ;  /* 0x000001210d0d7824 */ /* 0x000fe200078e0200 */
[----:B------:R-:W-:-:S03]  /*1990*/  MOV R17, UR11 ;  /* 0x0000000b00117c02 */ /* 0x000fc60008000f00 */
[----:B------:R-:W-:Y:S02]  /*19a0*/  IMAD R13, R6, 0x1b180, R13 ;  /* 0x0001b180060d7824 */ /* 0x000fe400078e020d */
[----:B------:R-:W-:-:S04]  /*19b0*/  IMAD R6, R15, 0x121, R0 ;  /* 0x000001210f067824 */ /* 0x000fc800078e0200 */
[----:B------:R-:W-:-:S04]  /*19c0*/  IMAD R15, R17, 0x1b180, R6 ;  /* 0x0001b180110f7824 */ /* 0x000fc800078e0206 */
[----:B------:R-:W-:Y:S01]  /*19d0*/  IMAD.WIDE R14, R15, 0x4, R2 ;  /* 0x000000040f0e7825 */ /* 0x000fe200078e0202 */
[----:B------:R-:W-:-:S04]  /*19e0*/  UIADD3 UR5, UR4, 0x8, URZ ;  /* 0x0000000804057890 */ /* 0x000fc8000fffe03f */
[----:B------:R0:W-:Y:S01]  /*19f0*/  @P6 STG.E desc[UR16][R14.64], R19 ;  /* 0x000000130e006986 */ /* 0x0001e2000c101910 */
[----:B------:R-:W-:-:S03]  /*1a00*/  USHF.R.S32.HI UR6, URZ, 0x1f, UR5 ;  /* 0x0000001f3f067899 */ /* 0x000fc60008011405 */
[----:B------:R-:W1:Y:S01]  /*1a10*/  LDS R19, [R4+0x2020] ;  /* 0x0020200004137984 */ /* 0x000e620000000800 */
[----:B------:R-:W-:-:S04]  /*1a20*/  ULEA.HI UR6, UR6, UR5, URZ, 0x6 ;  /* 0x0000000506067291 */ /* 0x000fc8000f8f303f */
[----:B------:R-:W-:Y:S02]  /*1a30*/  ULOP3.LUT UR7, UR6, 0xffffffc0, URZ, 0xc0, !UPT ;  /* 0xffffffc006077892 */ /* 0x000fe4000f8ec03f */
[----:B------:R-:W-:Y:S01]  /*1a40*/  USHF.R.S32.HI UR6, URZ, 0x6, UR6 ;  /* 0x000000063f067899 */ /* 0x000fe20008011406 */
[----:B------:R-:W-:Y:S01]  /*1a50*/  IMAD.U32 R6, RZ, RZ, UR5 ;  /* 0x00000005ff067e24 */ /* 0x000fe2000f8e00ff */
[----:B------:R-:W-:Y:S02]  /*1a60*/  UIADD3 UR7, UR5, -UR7, URZ ;  /* 0x8000000705077290 */ /* 0x000fe4000fffe03f */
[----:B------:R-:W-:Y:S02]  /*1a70*/  UIADD3 UR5, UR4, 0x9, URZ ;  /* 0x0000000904057890 */ /* 0x000fe4000fffe03f */
[----:B------:R-:W-:Y:S02]  /*1a80*/  MOV R21, UR6 ;  /* 0x0000000600157c02 */ /* 0x000fe40008000f00 */
[----:B------:R-:W-:Y:S01]  /*1a90*/  USHF.R.S32.HI UR6, URZ, 0x1f, UR5 ;  /* 0x0000001f3f067899 */ /* 0x000fe20008011405 */
[----:B------:R-:W-:-:S03]  /*1aa0*/  MOV R17, UR7 ;  /* 0x0000000700117c02 */ /* 0x000fc60008000f00 */
[----:B------:R-:W-:Y:S01]  /*1ab0*/  ULEA.HI UR6, UR6, UR5, URZ, 0x6 ;  /* 0x0000000506067291 */ /* 0x000fe2000f8f303f */
[----:B------:R-:W-:Y:S01]  /*1ac0*/  ISETP.LT.AND P6, PT, R6, 0x100, !P0 ;  /* 0x000001000600780c */ /* 0x000fe200047c1270 */
[----:B------:R-:W-:Y:S02]  /*1ad0*/  IMAD R6, R17, 0x121, R0 ;  /* 0x0000012111067824 */ /* 0x000fe400078e0200 */
[----:B------:R-:W-:Y:S02]  /*1ae0*/  ULOP3.LUT UR7, UR6, 0xffffffc0, URZ, 0xc0, !UPT ;  /* 0xffffffc006077892 */ /* 0x000fe4000f8ec03f */
[----:B------:R-:W-:Y:S02]  /*1af0*/  IMAD R17, R21, 0x1b180, R6 ;  /* 0x0001b18015117824 */ /* 0x000fe400078e0206 */
[----:B------:R-:W-:Y:S02]  /*1b00*/  UIADD3 UR7, UR5, -UR7, URZ ;  /* 0x8000000705077290 */ /* 0x000fe4000fffe03f */
[----:B------:R-:W-:Y:S01]  /*1b10*/  IMAD.U32 R6, RZ, RZ, UR5 ;  /* 0x00000005ff067e24 */ /* 0x000fe2000f8e00ff */
[----:B------:R-:W-:Y:S01]  /*1b20*/  USHF.R.S32.HI UR6, URZ, 0x6, UR6 ;  /* 0x000000063f067899 */ /* 0x000fe20008011406 */
[----:B0-----:R-:W-:-:S02]  /*1b30*/  IMAD.WIDE R14, R17, 0x4, R2 ;  /* 0x00000004110e7825 */ /* 0x001fc400078e0202 */
[----:B------:R-:W-:-:S03]  /*1b40*/  MOV R17, UR7 ;  /* 0x0000000700117c02 */ /* 0x000fc60008000f00 */
[----:B------:R-:W-:Y:S01]  /*1b50*/  MOV R21, UR6 ;  /* 0x0000000600157c02 */ /* 0x000fe20008000f00 */
[----:B-1----:R0:W-:Y:S01]  /*1b60*/  @P6 STG.E desc[UR16][R14.64], R19 ;  /* 0x000000130e006986 */ /* 0x0021e2000c101910 */
[----:B------:R-:W-:Y:S01]  /*1b70*/  ISETP.LT.AND P6, PT, R6, 0x100, !P0 ;  /* 0x000001000600780c */ /* 0x000fe200047c1270 */
[----:B------:R-:W-:-:S04]  /*1b80*/  IMAD R6, R17, 0x121, R0 ;  /* 0x0000012111067824 */ /* 0x000fc800078e0200 */
[----:B------:R-:W-:Y:S02]  /*1b90*/  IMAD R17, R21, 0x1b180, R6 ;  /* 0x0001b18015117824 */ /* 0x000fe400078e0206 */
[----:B------:R-:W1:Y:S01]  /*1ba0*/  LDS R21, [R4+0x2424] ;  /* 0x0024240004157984 */ /* 0x000e620000000800 */
[----:B------:R-:W-:-:S04]  /*1bb0*/  UIADD3 UR4, UR4, 0xf, URZ ;  /* 0x0000000f04047890 */ /* 0x000fc8000fffe03f */
[----:B------:R-:W-:-:S04]  /*1bc0*/  USHF.R.S32.HI UR5, URZ, 0x1f, UR4 ;  /* 0x0000001f3f057899 */ /* 0x000fc80008011404 */
[----:B------:R-:W-:-:S04]  /*1bd0*/  ULEA.HI UR5, UR5, UR4, URZ, 0x6 ;  /* 0x0000000405057291 */ /* 0x000fc8000f8f303f */
[----:B------:R-:W-:-:S04]  /*1be0*/  ULOP3.LUT UR6, UR5, 0xffffffc0, URZ, 0xc0, !UPT ;  /* 0xffffffc005067892 */ /* 0x000fc8000f8ec03f */
[----:B------:R-:W-:Y:S02]  /*1bf0*/  UIADD3 UR6, UR4, -UR6, URZ ;  /* 0x8000000604067290 */ /* 0x000fe4000fffe03f */
[----:B------:R-:W-:-:S04]  /*1c00*/  IMAD.U32 R6, RZ, RZ, UR4 ;  /* 0x00000004ff067e24 */ /* 0x000fc8000f8e00ff */
[----:B0-----:R-:W-:Y:S02]  /*1c10*/  MOV R15, UR6 ;  /* 0x00000006000f7c02 */ /* 0x001fe40008000f00 */
[----:B------:R-:W-:Y:S01]  /*1c20*/  ISETP.LT.AND P0, PT, R6, 0x100, !P0 ;  /* 0x000001000600780c */ /* 0x000fe20004701270 */
[----:B------:R-:W-:Y:S01]  /*1c30*/  IMAD.WIDE R12, R13, 0x4, R2 ;  /* 0x000000040d0c7825 */ /* 0x000fe200078e0202 */
[----:B------:R-:W-:-:S03]  /*1c40*/  USHF.R.S32.HI UR5, URZ, 0x6, UR5 ;  /* 0x000000063f057899 */ /* 0x000fc60008011405 */
[----:B------:R-:W-:Y:S02]  /*1c50*/  IMAD R0, R15, 0x121, R0 ;  /* 0x000001210f007824 */ /* 0x000fe400078e0200 */
[----:B------:R-:W-:-:S04]  /*1c60*/  IMAD.WIDE R14, R17, 0x4, R2 ;  /* 0x00000004110e7825 */ /* 0x000fc800078e0202 */
[----:B------:R-:W-:-:S04]  /*1c70*/  IMAD.WIDE R10, R11, 0x4, R2 ;  /* 0x000000040b0a7825 */ /* 0x000fc800078e0202 */
[--C-:B------:R-:W-:Y:S01]  /*1c80*/  IMAD.WIDE R8, R9, 0x4, R2.reuse ;  /* 0x0000000409087825 */ /* 0x100fe200078e0202 */
[----:B-1----:R0:W-:Y:S03]  /*1c90*/  @P6 STG.E desc[UR16][R14.64], R21 ;  /* 0x000000150e006986 */ /* 0x0021e6000c101910 */
[--C-:B------:R-:W-:Y:S01]  /*1ca0*/  IMAD.WIDE R6, R7, 0x4, R2.reuse ;  /* 0x0000000407067825 */ /* 0x100fe200078e0202 */
[----:B------:R0:W-:Y:S03]  /*1cb0*/  @P5 STG.E desc[UR16][R12.64], R23 ;  /* 0x000000170c005986 */ /* 0x0001e6000c101910 */
[----:B------:R-:W-:Y:S01]  /*1cc0*/  IMAD.WIDE R16, R5, 0x4, R2 ;  /* 0x0000000405107825 */ /* 0x000fe200078e0202 */
[----:B------:R0:W-:Y:S01]  /*1cd0*/  @P4 STG.E desc[UR16][R10.64], R25 ;  /* 0x000000190a004986 */ /* 0x0001e2000c101910 */
[----:B------:R-:W-:-:S03]  /*1ce0*/  MOV R19, UR5 ;  /* 0x0000000500137c02 */ /* 0x000fc60008000f00 */
[----:B------:R0:W-:Y:S04]  /*1cf0*/  @P3 STG.E desc[UR16][R8.64], R27 ;  /* 0x0000001b08003986 */ /* 0x0001e8000c101910 */
[----:B------:R0:W-:Y:S01]  /*1d00*/  @P2 STG.E desc[UR16][R6.64], R29 ;  /* 0x0000001d06002986 */ /* 0x0001e2000c101910 */
[----:B------:R-:W-:-:S03]  /*1d10*/  IMAD R19, R19, 0x1b180, R0 ;  /* 0x0001b18013137824 */ /* 0x000fc600078e0200 */
[----:B------:R0:W-:Y:S02]  /*1d20*/  @P1 STG.E desc[UR16][R16.64], R31 ;  /* 0x0000001f10001986 */ /* 0x0001e4000c101910 */
[----:B0-----:R-:W-:Y:S05]  /*1d30*/  @!P0 EXIT ;  /* 0x000000000000894d */ /* 0x001fea0003800000 */
[----:B------:R-:W0:Y:S01]  /*1d40*/  LDS R5, [R4+0x3c3c] ;  /* 0x003c3c0004057984 */ /* 0x000e220000000800 */
[----:B------:R-:W-:-:S05]  /*1d50*/  IMAD.WIDE R2, R19, 0x4, R2 ;  /* 0x0000000413027825 */ /* 0x000fca00078e0202 */
[----:B0-----:R-:W-:Y:S01]  /*1d60*/  STG.E desc[UR16][R2.64], R5 ;  /* 0x0000000502007986 */ /* 0x001fe2000c101910 */
[----:B------:R-:W-:Y:S05]  /*1d70*/  EXIT ;  /* 0x000000000000794d */ /* 0x000fea0003800000 */
.L_x_0:
[----:B------:R-:W-:-:S00]  /*1d80*/  BRA `(.L_x_0) ;  /* 0xfffffffc00fc7947 */ /* 0x000fc0000383ffff */
[----:B------:R-:W-:-:S00]  /*1d90*/  NOP ;  /* 0x0000000000007918 */ /* 0x000fc00000000000 */
        /* <DEDUP_REMOVED lines=14> */
.L_x_1:


//--------------------- .nv.global.init           --------------------------
	.section	.nv.global.init,"aw",@progbits
.nv.global.init:
	.type		_$_str,@object
	.size		_$_str,(_$_str_$_2 - _$_str)
_$_str:
        /*0000*/ 	.byte	0x5f, 0x5f, 0x43, 0x55, 0x44, 0x41, 0x5f, 0x46, 0x54, 0x5a, 0x00
	.type		_$_str_$_2,@object
	.size		_$_str_$_2,(.L_1 - _$_str_$_2)
_$_str_$_2:
        /*000b*/ 	.byte	0x5f, 0x5f, 0x43, 0x55, 0x44, 0x41, 0x5f, 0x50, 0x52, 0x45, 0x43, 0x5f, 0x53, 0x51, 0x52, 0x54
        /*001b*/ 	.byte	0x00
.L_1:


//--------------------- .nv.shared.triton_poi_fused__native_batch_norm_legit_no_training_relu_12 --------------------------
	.section	.nv.shared.triton_poi_fused__native_batch_norm_legit_no_training_relu_12,"aw",@nobits
	.sectionflags	@""
	.align	16
	.zero		1024


//--------------------- .nv.constant0.triton_poi_fused__native_batch_norm_legit_no_training_relu_12 --------------------------
	.section	.nv.constant0.triton_poi_fused__native_batch_norm_legit_no_training_relu_12,"a",@progbits
	.sectionflags	@""
	.align	4
.nv.constant0.triton_poi_fused__native_batch_norm_legit_no_training_relu_12:
	.zero		584
